	.target	sm_100a

	.elftype	@"ET_EXEC"


//--------------------- .note.nv.tkinfo           --------------------------
	.section	.note.nv.tkinfo,"",@"SHT_NOTE"
	.sectionflags	@"SHF_NOTE_NV_TKINFO"
	.tkinfo
        /*0018*/ 	.word	0x00000002
        /*0030*/ 	.string	""
        /*0030*/ 	.string	"ptxas"
        /*0030*/ 	.string	"Cuda compilation tools, release 13.0, V13.0.88"
        /*0030*/ 	.string	"Build cuda_13.0.r13.0/compiler.36424714_0"
        /*0030*/ 	.string	"-arch sm_100a -m 64 "



//--------------------- .note.nv.cuinfo           --------------------------
	.section	.note.nv.cuinfo,"",@"SHT_NOTE"
	.sectionflags	@"SHF_NOTE_NV_CUINFO"
        /*0018*/ 	.short	0x0002
        /*001a*/ 	.short	0x0064
        /*001c*/ 	.short	0x0082
	.zero		2


//--------------------- .nv.info                  --------------------------
	.section	.nv.info,"",@"SHT_CUDA_INFO"
	.align	4


	//----- nvinfo : EIATTR_REGCOUNT
	.align		4
        /*0000*/ 	.byte	0x04, 0x2f
        /*0002*/ 	.short	(.L_19 - .L_18)
	.align		4
.L_18:
        /*0004*/ 	.word	index@(_ZN7cutlass13device_kernelINS_4gemm6kernel13GemmUniversalIN4cute5tupleIJiiiiEEENS1_10collective13CollectiveMmaINS1_35MainloopSm100TmaUmmaWarpSpecializedILi9ELi2ELi4ENS5_IJNS4_1CILi4EEENSA_ILi1EEESC_EEEEENS5_IJNSA_ILi64EEENSA_ILi256EEENSA_ILi32EEEEEENS_10bfloat16_tENS5_IJlSC_lEEESJ_SK_NS4_8TiledMMAINS4_8MMA_AtomIJNS4_20SM100_MMA_F16BF16_SSISJ_SJ_fLi64ELi256ELNS4_4UMMA5MajorE0ELSP_0ELNSO_7ScaleInE0ELSQ_0EEEEEENS4_6LayoutINS5_IJSC_SC_SC_EEENS5_IJNSA_ILi0EEESV_SV_EEEEENS5_IJNS4_10UnderscoreESY_SY_EEEEENS4_13SM90_TMA_LOADENS4_14ComposedLayoutINS4_7SwizzleILi2ELi4ELi3EEENS4_18smem_ptr_flag_bitsILi16EEENST_INS5_IJNSA_ILi8EEESH_EEENS5_IJSH_SC_EEEEEEEvNS4_8identityENS4_23SM90_TMA_LOAD_MULTICASTES1B_vS1C_EENS_8epilogue10collective18CollectiveEpilogueINS1F_23Sm100TmaWarpSpecializedILi4ELi2ELi32ELb1ELb0EEEJSI_NS5_IJNST_ISF_SC_EES1K_EEESJ_SK_SJ_SK_NS1F_6fusion15FusionCallbacksIS1J_NS1M_17LinearCombinationISJ_fSJ_fLNS_15FloatRoundStyleE2EEESI_S1L_JEEENS4_5SM1004TMEM4LOAD26SM100_TMEM_LOAD_16dp256b8xES11_NS12_INS13_ILi3ELi4ELi3EEES16_NST_INS5_IJS17_SF_EEENS5_IJSF_SC_EEEEEEENS4_17SM75_U32x4_LDSM_NENS4_14SM90_TMA_STOREES20_NS4_17SM90_U32x4_STSM_NENS4_39AutoVectorizingCopyWithAssumedAlignmentILi128EEEEEEvvEEEEvNT_6ParamsE)
        /*0008*/ 	.word	0x0000007a


	//----- nvinfo : EIATTR_FRAME_SIZE
	.align		4
.L_19:
        /*000c*/ 	.byte	0x04, 0x11
        /*000e*/ 	.short	(.L_21 - .L_20)
	.align		4
.L_20:
        /*0010*/ 	.word	index@($__internal_2_$__cuda_sm10x_tcgen05_guardrail_trap_unallocated_columns_being_dealloced)
        /*0014*/ 	.word	0x00000000


	//----- nvinfo : EIATTR_FRAME_SIZE
	.align		4
.L_21:
        /*0018*/ 	.byte	0x04, 0x11
        /*001a*/ 	.short	(.L_23 - .L_22)
	.align		4
.L_22:
        /*001c*/ 	.word	index@($__internal_1_$__cuda_sm10x_tcgen05_guardrail_trap_phase_invalid_during_alloc)
        /*0020*/ 	.word	0x00000000


	//----- nvinfo : EIATTR_FRAME_SIZE
	.align		4
.L_23:
        /*0024*/ 	.byte	0x04, 0x11
        /*0026*/ 	.short	(.L_25 - .L_24)
	.align		4
.L_24:
        /*0028*/ 	.word	index@($__internal_0_$__cuda_sm10x_tcgen05_guardrail_trap_col_being_dealloced_not_returned_by_alloc)
        /*002c*/ 	.word	0x00000000


	//----- nvinfo : EIATTR_FRAME_SIZE
	.align		4
.L_25:
        /*0030*/ 	.byte	0x04, 0x11
        /*0032*/ 	.short	(.L_27 - .L_26)
	.align		4
.L_26:
        /*0034*/ 	.word	index@(_ZN7cutlass13device_kernelINS_4gemm6kernel13GemmUniversalIN4cute5tupleIJiiiiEEENS1_10collective13CollectiveMmaINS1_35MainloopSm100TmaUmmaWarpSpecializedILi9ELi2ELi4ENS5_IJNS4_1CILi4EEENSA_ILi1EEESC_EEEEENS5_IJNSA_ILi64EEENSA_ILi256EEENSA_ILi32EEEEEENS_10bfloat16_tENS5_IJlSC_lEEESJ_SK_NS4_8TiledMMAINS4_8MMA_AtomIJNS4_20SM100_MMA_F16BF16_SSISJ_SJ_fLi64ELi256ELNS4_4UMMA5MajorE0ELSP_0ELNSO_7ScaleInE0ELSQ_0EEEEEENS4_6LayoutINS5_IJSC_SC_SC_EEENS5_IJNSA_ILi0EEESV_SV_EEEEENS5_IJNS4_10UnderscoreESY_SY_EEEEENS4_13SM90_TMA_LOADENS4_14ComposedLayoutINS4_7SwizzleILi2ELi4ELi3EEENS4_18smem_ptr_flag_bitsILi16EEENST_INS5_IJNSA_ILi8EEESH_EEENS5_IJSH_SC_EEEEEEEvNS4_8identityENS4_23SM90_TMA_LOAD_MULTICASTES1B_vS1C_EENS_8epilogue10collective18CollectiveEpilogueINS1F_23Sm100TmaWarpSpecializedILi4ELi2ELi32ELb1ELb0EEEJSI_NS5_IJNST_ISF_SC_EES1K_EEESJ_SK_SJ_SK_NS1F_6fusion15FusionCallbacksIS1J_NS1M_17LinearCombinationISJ_fSJ_fLNS_15FloatRoundStyleE2EEESI_S1L_JEEENS4_5SM1004TMEM4LOAD26SM100_TMEM_LOAD_16dp256b8xES11_NS12_INS13_ILi3ELi4ELi3EEES16_NST_INS5_IJS17_SF_EEENS5_IJSF_SC_EEEEEEENS4_17SM75_U32x4_LDSM_NENS4_14SM90_TMA_STOREES20_NS4_17SM90_U32x4_STSM_NENS4_39AutoVectorizingCopyWithAssumedAlignmentILi128EEEEEEvvEEEEvNT_6ParamsE)
        /*0038*/ 	.word	0x00000000


	//----- nvinfo : EIATTR_MIN_STACK_SIZE
	.align		4
.L_27:
        /*003c*/ 	.byte	0x04, 0x12
        /*003e*/ 	.short	(.L_29 - .L_28)
	.align		4
.L_28:
        /*0040*/ 	.word	index@(_ZN7cutlass13device_kernelINS_4gemm6kernel13GemmUniversalIN4cute5tupleIJiiiiEEENS1_10collective13CollectiveMmaINS1_35MainloopSm100TmaUmmaWarpSpecializedILi9ELi2ELi4ENS5_IJNS4_1CILi4EEENSA_ILi1EEESC_EEEEENS5_IJNSA_ILi64EEENSA_ILi256EEENSA_ILi32EEEEEENS_10bfloat16_tENS5_IJlSC_lEEESJ_SK_NS4_8TiledMMAINS4_8MMA_AtomIJNS4_20SM100_MMA_F16BF16_SSISJ_SJ_fLi64ELi256ELNS4_4UMMA5MajorE0ELSP_0ELNSO_7ScaleInE0ELSQ_0EEEEEENS4_6LayoutINS5_IJSC_SC_SC_EEENS5_IJNSA_ILi0EEESV_SV_EEEEENS5_IJNS4_10UnderscoreESY_SY_EEEEENS4_13SM90_TMA_LOADENS4_14ComposedLayoutINS4_7SwizzleILi2ELi4ELi3EEENS4_18smem_ptr_flag_bitsILi16EEENST_INS5_IJNSA_ILi8EEESH_EEENS5_IJSH_SC_EEEEEEEvNS4_8identityENS4_23SM90_TMA_LOAD_MULTICASTES1B_vS1C_EENS_8epilogue10collective18CollectiveEpilogueINS1F_23Sm100TmaWarpSpecializedILi4ELi2ELi32ELb1ELb0EEEJSI_NS5_IJNST_ISF_SC_EES1K_EEESJ_SK_SJ_SK_NS1F_6fusion15FusionCallbacksIS1J_NS1M_17LinearCombinationISJ_fSJ_fLNS_15FloatRoundStyleE2EEESI_S1L_JEEENS4_5SM1004TMEM4LOAD26SM100_TMEM_LOAD_16dp256b8xES11_NS12_INS13_ILi3ELi4ELi3EEES16_NST_INS5_IJS17_SF_EEENS5_IJSF_SC_EEEEEEENS4_17SM75_U32x4_LDSM_NENS4_14SM90_TMA_STOREES20_NS4_17SM90_U32x4_STSM_NENS4_39AutoVectorizingCopyWithAssumedAlignmentILi128EEEEEEvvEEEEvNT_6ParamsE)
        /*0044*/ 	.word	0x00000000
.L_29:


//--------------------- .nv.compat                --------------------------
	.section	.nv.compat,"",@"SHT_CUDA_COMPAT_INFO"
	.align	4
        /*0000*/ 	.byte	0x02, 0x09, 0x01, 0x00, 0x02, 0x02, 0x02, 0x00, 0x02, 0x05, 0x05, 0x00, 0x03, 0x07, 0x01, 0x01
        /*0010*/ 	.byte	0x02, 0x03, 0x01, 0x00, 0x02, 0x06, 0x01, 0x00, 0x04, 0x0b, 0x08, 0x00, 0x09, 0x00, 0x00, 0x00
        /*0020*/ 	.byte	0x00, 0x00, 0x00, 0x00


//--------------------- .nv.info._ZN7cutlass13device_kernelINS_4gemm6kernel13GemmUniversalIN4cute5tupleIJiiiiEEENS1_10collective13CollectiveMmaINS1_35MainloopSm100TmaUmmaWarpSpecializedILi9ELi2ELi4ENS5_IJNS4_1CILi4EEENSA_ILi1EEESC_EEEEENS5_IJNSA_ILi64EEENSA_ILi256EEENSA_ILi32EEEEEENS_10bfloat16_tENS5_IJlSC_lEEESJ_SK_NS4_8TiledMMAINS4_8MMA_AtomIJNS4_20SM100_MMA_F16BF16_SSISJ_SJ_fLi64ELi256ELNS4_4UMMA5MajorE0ELSP_0ELNSO_7ScaleInE0ELSQ_0EEEEEENS4_6LayoutINS5_IJSC_SC_SC_EEENS5_IJNSA_ILi0EEESV_SV_EEEEENS5_IJNS4_10UnderscoreESY_SY_EEEEENS4_13SM90_TMA_LOADENS4_14ComposedLayoutINS4_7SwizzleILi2ELi4ELi3EEENS4_18smem_ptr_flag_bitsILi16EEENST_INS5_IJNSA_ILi8EEESH_EEENS5_IJSH_SC_EEEEEEEvNS4_8identityENS4_23SM90_TMA_LOAD_MULTICASTES1B_vS1C_EENS_8epilogue10collective18CollectiveEpilogueINS1F_23Sm100TmaWarpSpecializedILi4ELi2ELi32ELb1ELb0EEEJSI_NS5_IJNST_ISF_SC_EES1K_EEESJ_SK_SJ_SK_NS1F_6fusion15FusionCallbacksIS1J_NS1M_17LinearCombinationISJ_fSJ_fLNS_15FloatRoundStyleE2EEESI_S1L_JEEENS4_5SM1004TMEM4LOAD26SM100_TMEM_LOAD_16dp256b8xES11_NS12_INS13_ILi3ELi4ELi3EEES16_NST_INS5_IJS17_SF_EEENS5_IJSF_SC_EEEEEEENS4_17SM75_U32x4_LDSM_NENS4_14SM90_TMA_STOREES20_NS4_17SM90_U32x4_STSM_NENS4_39AutoVectorizingCopyWithAssumedAlignmentILi128EEEEEEvvEEEEvNT_6ParamsE --------------------------
	.section	.nv.info._ZN7cutlass13device_kernelINS_4gemm6kernel13GemmUniversalIN4cute5tupleIJiiiiEEENS1_10collective13CollectiveMmaINS1_35MainloopSm100TmaUmmaWarpSpecializedILi9ELi2ELi4ENS5_IJNS4_1CILi4EEENSA_ILi1EEESC_EEEEENS5_IJNSA_ILi64EEENSA_ILi256EEENSA_ILi32EEEEEENS_10bfloat16_tENS5_IJlSC_lEEESJ_SK_NS4_8TiledMMAINS4_8MMA_AtomIJNS4_20SM100_MMA_F16BF16_SSISJ_SJ_fLi64ELi256ELNS4_4UMMA5MajorE0ELSP_0ELNSO_7ScaleInE0ELSQ_0EEEEEENS4_6LayoutINS5_IJSC_SC_SC_EEENS5_IJNSA_ILi0EEESV_SV_EEEEENS5_IJNS4_10UnderscoreESY_SY_EEEEENS4_13SM90_TMA_LOADENS4_14ComposedLayoutINS4_7SwizzleILi2ELi4ELi3EEENS4_18smem_ptr_flag_bitsILi16EEENST_INS5_IJNSA_ILi8EEESH_EEENS5_IJSH_SC_EEEEEEEvNS4_8identityENS4_23SM90_TMA_LOAD_MULTICASTES1B_vS1C_EENS_8epilogue10collective18CollectiveEpilogueINS1F_23Sm100TmaWarpSpecializedILi4ELi2ELi32ELb1ELb0EEEJSI_NS5_IJNST_ISF_SC_EES1K_EEESJ_SK_SJ_SK_NS1F_6fusion15FusionCallbacksIS1J_NS1M_17LinearCombinationISJ_fSJ_fLNS_15FloatRoundStyleE2EEESI_S1L_JEEENS4_5SM1004TMEM4LOAD26SM100_TMEM_LOAD_16dp256b8xES11_NS12_INS13_ILi3ELi4ELi3EEES16_NST_INS5_IJS17_SF_EEENS5_IJSF_SC_EEEEEEENS4_17SM75_U32x4_LDSM_NENS4_14SM90_TMA_STOREES20_NS4_17SM90_U32x4_STSM_NENS4_39AutoVectorizingCopyWithAssumedAlignmentILi128EEEEEEvvEEEEvNT_6ParamsE,"",@"SHT_CUDA_INFO"
	.sectionflags	@""
	.align	4


	//----- nvinfo : EIATTR_CUDA_API_VERSION
	.align		4
        /*0000*/ 	.byte	0x04, 0x37
        /*0002*/ 	.short	(.L_31 - .L_30)
.L_30:
        /*0004*/ 	.word	0x00000082


	//----- nvinfo : EIATTR_KPARAM_INFO
	.align		4
.L_31:
        /*0008*/ 	.byte	0x04, 0x17
        /*000a*/ 	.short	(.L_33 - .L_32)
.L_32:
        /*000c*/ 	.word	0x00000000
        /*0010*/ 	.short	0x0000
        /*0012*/ 	.short	0x0000
        /*0014*/ 	.byte	0x00, 0xf0, 0x01, 0x20


	//----- nvinfo : EIATTR_AT_ENTRY_FRAGMENTS
	.align		4
.L_33:
        /*0018*/ 	.byte	0x04, 0x4f
        /*001a*/ 	.short	(.L_35 - .L_34)


	//   ....[0]....
.L_34:
        /*001c*/ 	.word	0x00000006


	//----- nvinfo : EIATTR_RESERVED_SMEM_USED
	.align		4
.L_35:
        /*0020*/ 	.byte	0x01, 0x41
	.zero		2


	//----- nvinfo : EIATTR_SPARSE_MMA_MASK
	.align		4
        /*0024*/ 	.byte	0x03, 0x50
        /*0026*/ 	.short	0x0000


	//----- nvinfo : EIATTR_TCGEN05_1CTA_USED
	.align		4
        /*0028*/ 	.byte	0x01, 0x51
	.zero		2


	//----- nvinfo : EIATTR_MAXREG_COUNT
	.align		4
        /*002c*/ 	.byte	0x03, 0x1b
        /*002e*/ 	.short	0x00ff


	//----- nvinfo : EIATTR_NUM_BARRIERS
	.align		4
        /*0030*/ 	.byte	0x02, 0x4c
        /*0032*/ 	.byte	0x07
	.zero		1


	//----- nvinfo : EIATTR_EXTERNS
	.align		4
        /*0034*/ 	.byte	0x04, 0x0f
        /*0036*/ 	.short	(.L_37 - .L_36)


	//   ....[0]....
	.align		4
.L_36:
        /*0038*/ 	.word	index@(__assertfail)


	//----- nvinfo : EIATTR_MERCURY_ISA_VERSION
	.align		4
.L_37:
        /*003c*/ 	.byte	0x03, 0x5f
        /*003e*/ 	.short	0x0101


	//----- nvinfo : EIATTR_INT_WARP_WIDE_INSTR_OFFSETS
	.align		4
        /*0040*/ 	.byte	0x04, 0x31
        /*0042*/ 	.short	(.L_39 - .L_38)


	//   ....[0]....
.L_38:
        /*0044*/ 	.word	0x00004040


	//   ....[1]....
        /*0048*/ 	.word	0x00004060


	//   ....[2]....
        /*004c*/ 	.word	0x00004090


	//   ....[3]....
        /*0050*/ 	.word	0x00004ca0


	//   ....[4]....
        /*0054*/ 	.word	0x00004d00


	//   ....[5]....
        /*0058*/ 	.word	0x00004de0


	//   ....[6]....
        /*005c*/ 	.word	0x00004e60


	//   ....[7]....
        /*0060*/ 	.word	0x00004f50


	//   ....[8]....
        /*0064*/ 	.word	0x00004fe0


	//   ....[9]....
        /*0068*/ 	.word	0x000050d0


	//   ....[10]....
        /*006c*/ 	.word	0x00005180


	//----- nvinfo : EIATTR_COOP_GROUP_MASK_REGIDS
	.align		4
.L_39:
        /*0070*/ 	.byte	0x04, 0x29
        /*0072*/ 	.short	(.L_41 - .L_40)


	//   ....[0]....
.L_40:
        /*0074*/ 	.word	0xffffffff


	//   ....[1]....
        /*0078*/ 	.word	0xffffffff


	//   ....[2]....
        /*007c*/ 	.word	0xffffffff


	//   ....[3]....
        /*0080*/ 	.word	0xffffffff


	//   ....[4]....
        /*0084*/ 	.word	0xffffffff


	//   ....[5]....
        /*0088*/ 	.word	0xffffffff


	//   ....[6]....
        /*008c*/ 	.word	0xffffffff


	//   ....[7]....
        /*0090*/ 	.word	0xffffffff


	//   ....[8]....
        /*0094*/ 	.word	0xffffffff


	//   ....[9]....
        /*0098*/ 	.word	0xffffffff


	//   ....[10]....
        /*009c*/ 	.word	0xffffffff


	//   ....[11]....
        /*00a0*/ 	.word	0xffffffff


	//   ....[12]....
        /*00a4*/ 	.word	0xffffffff


	//   ....[13]....
        /*00a8*/ 	.word	0xffffffff


	//----- nvinfo : EIATTR_COOP_GROUP_INSTR_OFFSETS
	.align		4
.L_41:
        /*00ac*/ 	.byte	0x04, 0x28
        /*00ae*/ 	.short	(.L_43 - .L_42)


	//   ....[0]....
.L_42:
        /*00b0*/ 	.word	0x00000080


	//   ....[1]....
        /*00b4*/ 	.word	0x000004f0


	//   ....[2]....
        /*00b8*/ 	.word	0x00000750


	//   ....[3]....
        /*00bc*/ 	.word	0x000008f0


	//   ....[4]....
        /*00c0*/ 	.word	0x000009f0


	//   ....[5]....
        /*00c4*/ 	.word	0x00000b60


	//   ....[6]....
        /*00c8*/ 	.word	0x00000d00


	//   ....[7]....
        /*00cc*/ 	.word	0x00000ec0


	//   ....[8]....
        /*00d0*/ 	.word	0x00002150


	//   ....[9]....
        /*00d4*/ 	.word	0x00003310


	//   ....[10]....
        /*00d8*/ 	.word	0x00003520


	//   ....[11]....
        /*00dc*/ 	.word	0x00003550


	//   ....[12]....
        /*00e0*/ 	.word	0x00003f20


	//   ....[13]....
        /*00e4*/ 	.word	0x00004150


	//----- nvinfo : EIATTR_VRC_CTA_INIT_COUNT
	.align		4
.L_43:
        /*00e8*/ 	.byte	0x02, 0x4a
        /*00ea*/ 	.byte	0x80
	.zero		1


	//----- nvinfo : EIATTR_SYSCALL_OFFSETS
	.align		4
        /*00ec*/ 	.byte	0x04, 0x46
        /*00ee*/ 	.short	(.L_45 - .L_44)


	//   ....[0]....
.L_44:
        /*00f0*/ 	.word	0x00005e10


	//   ....[1]....
        /*00f4*/ 	.word	0x00005f00


	//   ....[2]....
        /*00f8*/ 	.word	0x00006770


	//   ....[3]....
        /*00fc*/ 	.word	0x00007430


	//   ....[4]....
        /*0100*/ 	.word	0x000080a0


	//   ....[5]....
        /*0104*/ 	.word	0x00008d00


	//----- nvinfo : EIATTR_MBARRIER_INSTR_OFFSETS
	.align		4
.L_45:
        /*0108*/ 	.byte	0x04, 0x39
        /*010a*/ 	.short	(.L_47 - .L_46)


	//   ....[0]....
.L_46:
        /*010c*/ 	.word	0x00000610
        /*0110*/ 	.word	0x000000ff
        /*0114*/ 	.word	0x00000000
        /*0118*/ 	.short	0x0100
        /*011a*/ 	.byte	0x04
	.zero		1


	//   ....[1]....
        /*011c*/ 	.word	0x00000620
        /*0120*/ 	.word	0x000000ff
        /*0124*/ 	.word	0x00000048
        /*0128*/ 	.short	0x0100
        /*012a*/ 	.byte	0x04
	.zero		1


	//   ....[2]....
        /*012c*/ 	.word	0x00000630
        /*0130*/ 	.word	0x000000ff
        /*0134*/ 	.word	0x00000008
        /*0138*/ 	.short	0x0100
        /*013a*/ 	.byte	0x04
	.zero		1


	//   ....[3]....
        /*013c*/ 	.word	0x00000640
        /*0140*/ 	.word	0x000000ff
        /*0144*/ 	.word	0x00000050
        /*0148*/ 	.short	0x0100
        /*014a*/ 	.byte	0x04
	.zero		1


	//   ....[4]....
        /*014c*/ 	.word	0x00000650
        /*0150*/ 	.word	0x000000ff
        /*0154*/ 	.word	0x00000010
        /*0158*/ 	.short	0x0100
        /*015a*/ 	.byte	0x04
	.zero		1


	//   ....[5]....
        /*015c*/ 	.word	0x00000660
        /*0160*/ 	.word	0x000000ff
        /*0164*/ 	.word	0x00000058
        /*0168*/ 	.short	0x0100
        /*016a*/ 	.byte	0x04
	.zero		1


	//   ....[6]....
        /*016c*/ 	.word	0x00000670
        /*0170*/ 	.word	0x000000ff
        /*0174*/ 	.word	0x00000018
        /*0178*/ 	.short	0x0100
        /*017a*/ 	.byte	0x04
	.zero		1


	//   ....[7]....
        /*017c*/ 	.word	0x00000680
        /*0180*/ 	.word	0x000000ff
        /*0184*/ 	.word	0x00000060
        /*0188*/ 	.short	0x0100
        /*018a*/ 	.byte	0x04
	.zero		1


	//   ....[8]....
        /*018c*/ 	.word	0x00000690
        /*0190*/ 	.word	0x000000ff
        /*0194*/ 	.word	0x00000020
        /*0198*/ 	.short	0x0100
        /*019a*/ 	.byte	0x04
	.zero		1


	//   ....[9]....
        /*019c*/ 	.word	0x000006a0
        /*01a0*/ 	.word	0x000000ff
        /*01a4*/ 	.word	0x00000068
        /*01a8*/ 	.short	0x0100
        /*01aa*/ 	.byte	0x04
	.zero		1


	//   ....[10]....
        /*01ac*/ 	.word	0x000006b0
        /*01b0*/ 	.word	0x000000ff
        /*01b4*/ 	.word	0x00000028
        /*01b8*/ 	.short	0x0100
        /*01ba*/ 	.byte	0x04
	.zero		1


	//   ....[11]....
        /*01bc*/ 	.word	0x000006c0
        /*01c0*/ 	.word	0x000000ff
        /*01c4*/ 	.word	0x00000070
        /*01c8*/ 	.short	0x0100
        /*01ca*/ 	.byte	0x04
	.zero		1


	//   ....[12]....
        /*01cc*/ 	.word	0x000006d0
        /*01d0*/ 	.word	0x000000ff
        /*01d4*/ 	.word	0x00000030
        /*01d8*/ 	.short	0x0100
        /*01da*/ 	.byte	0x04
	.zero		1


	//   ....[13]....
        /*01dc*/ 	.word	0x000006e0
        /*01e0*/ 	.word	0x000000ff
        /*01e4*/ 	.word	0x00000078
        /*01e8*/ 	.short	0x0100
        /*01ea*/ 	.byte	0x04
	.zero		1


	//   ....[14]....
        /*01ec*/ 	.word	0x000006f0
        /*01f0*/ 	.word	0x000000ff
        /*01f4*/ 	.word	0x00000038
        /*01f8*/ 	.short	0x0100
        /*01fa*/ 	.byte	0x04
	.zero		1


	//   ....[15]....
        /*01fc*/ 	.word	0x00000700
        /*0200*/ 	.word	0x000000ff
        /*0204*/ 	.word	0x00000080
        /*0208*/ 	.short	0x0100
        /*020a*/ 	.byte	0x04
	.zero		1


	//   ....[16]....
        /*020c*/ 	.word	0x00000710
        /*0210*/ 	.word	0x000000ff
        /*0214*/ 	.word	0x00000040
        /*0218*/ 	.short	0x0100
        /*021a*/ 	.byte	0x04
	.zero		1


	//   ....[17]....
        /*021c*/ 	.word	0x00000720
        /*0220*/ 	.word	0x000000ff
        /*0224*/ 	.word	0x00000088
        /*0228*/ 	.short	0x0100
        /*022a*/ 	.byte	0x04
	.zero		1


	//   ....[18]....
        /*022c*/ 	.word	0x00000860
        /*0230*/ 	.word	0x000000ff
        /*0234*/ 	.word	0x00000090
        /*0238*/ 	.short	0x0100
        /*023a*/ 	.byte	0x04
	.zero		1


	//   ....[19]....
        /*023c*/ 	.word	0x00000870
        /*0240*/ 	.word	0x000000ff
        /*0244*/ 	.word	0x000000b0
        /*0248*/ 	.short	0x0100
        /*024a*/ 	.byte	0x04
	.zero		1


	//   ....[20]....
        /*024c*/ 	.word	0x00000880
        /*0250*/ 	.word	0x000000ff
        /*0254*/ 	.word	0x00000098
        /*0258*/ 	.short	0x0100
        /*025a*/ 	.byte	0x04
	.zero		1


	//   ....[21]....
        /*025c*/ 	.word	0x00000890
        /*0260*/ 	.word	0x000000ff
        /*0264*/ 	.word	0x000000b8
        /*0268*/ 	.short	0x0100
        /*026a*/ 	.byte	0x04
	.zero		1


	//   ....[22]....
        /*026c*/ 	.word	0x000008a0
        /*0270*/ 	.word	0x000000ff
        /*0274*/ 	.word	0x000000a0
        /*0278*/ 	.short	0x0100
        /*027a*/ 	.byte	0x04
	.zero		1


	//   ....[23]....
        /*027c*/ 	.word	0x000008b0
        /*0280*/ 	.word	0x000000ff
        /*0284*/ 	.word	0x000000c0
        /*0288*/ 	.short	0x0100
        /*028a*/ 	.byte	0x04
	.zero		1


	//   ....[24]....
        /*028c*/ 	.word	0x000008c0
        /*0290*/ 	.word	0x000000ff
        /*0294*/ 	.word	0x000000a8
        /*0298*/ 	.short	0x0100
        /*029a*/ 	.byte	0x04
	.zero		1


	//   ....[25]....
        /*029c*/ 	.word	0x000008d0
        /*02a0*/ 	.word	0x000000ff
        /*02a4*/ 	.word	0x000000c8
        /*02a8*/ 	.short	0x0100
        /*02aa*/ 	.byte	0x04
	.zero		1


	//   ....[26]....
        /*02ac*/ 	.word	0x000009c0
        /*02b0*/ 	.word	0x000000ff
        /*02b4*/ 	.word	0x000000d0
        /*02b8*/ 	.short	0x0100
        /*02ba*/ 	.byte	0x06
	.zero		1


	//   ....[27]....
        /*02bc*/ 	.word	0x000009d0
        /*02c0*/ 	.word	0x000000ff
        /*02c4*/ 	.word	0x000000d8
        /*02c8*/ 	.short	0x0100
        /*02ca*/ 	.byte	0x06
	.zero		1


	//   ....[28]....
        /*02cc*/ 	.word	0x00000b10
        /*02d0*/ 	.word	0x000000ff
        /*02d4*/ 	.word	0x000000e0
        /*02d8*/ 	.short	0x0100
        /*02da*/ 	.byte	0x06
	.zero		1


	//   ....[29]....
        /*02dc*/ 	.word	0x00000b20
        /*02e0*/ 	.word	0x000000ff
        /*02e4*/ 	.word	0x000000f0
        /*02e8*/ 	.short	0x0100
        /*02ea*/ 	.byte	0x06
	.zero		1


	//   ....[30]....
        /*02ec*/ 	.word	0x00000b30
        /*02f0*/ 	.word	0x000000ff
        /*02f4*/ 	.word	0x000000e8
        /*02f8*/ 	.short	0x0100
        /*02fa*/ 	.byte	0x06
	.zero		1


	//   ....[31]....
        /*02fc*/ 	.word	0x00000b40
        /*0300*/ 	.word	0x000000ff
        /*0304*/ 	.word	0x000000f8
        /*0308*/ 	.short	0x0100
        /*030a*/ 	.byte	0x06
	.zero		1


	//   ....[32]....
        /*030c*/ 	.word	0x00000c70
        /*0310*/ 	.word	0x000000ff
        /*0314*/ 	.word	0x00000100
        /*0318*/ 	.short	0x0100
        /*031a*/ 	.byte	0x04
	.zero		1


	//   ....[33]....
        /*031c*/ 	.word	0x00000c80
        /*0320*/ 	.word	0x000000ff
        /*0324*/ 	.word	0x00000120
        /*0328*/ 	.short	0x0100
        /*032a*/ 	.byte	0x04
	.zero		1


	//   ....[34]....
        /*032c*/ 	.word	0x00000c90
        /*0330*/ 	.word	0x000000ff
        /*0334*/ 	.word	0x00000108
        /*0338*/ 	.short	0x0100
        /*033a*/ 	.byte	0x04
	.zero		1


	//   ....[35]....
        /*033c*/ 	.word	0x00000ca0
        /*0340*/ 	.word	0x000000ff
        /*0344*/ 	.word	0x00000128
        /*0348*/ 	.short	0x0100
        /*034a*/ 	.byte	0x04
	.zero		1


	//   ....[36]....
        /*034c*/ 	.word	0x00000cb0
        /*0350*/ 	.word	0x000000ff
        /*0354*/ 	.word	0x00000110
        /*0358*/ 	.short	0x0100
        /*035a*/ 	.byte	0x04
	.zero		1


	//   ....[37]....
        /*035c*/ 	.word	0x00000cc0
        /*0360*/ 	.word	0x000000ff
        /*0364*/ 	.word	0x00000130
        /*0368*/ 	.short	0x0100
        /*036a*/ 	.byte	0x04
	.zero		1


	//   ....[38]....
        /*036c*/ 	.word	0x00000cd0
        /*0370*/ 	.word	0x000000ff
        /*0374*/ 	.word	0x00000118
        /*0378*/ 	.short	0x0100
        /*037a*/ 	.byte	0x04
	.zero		1


	//   ....[39]....
        /*037c*/ 	.word	0x00000ce0
        /*0380*/ 	.word	0x000000ff
        /*0384*/ 	.word	0x00000138
        /*0388*/ 	.short	0x0100
        /*038a*/ 	.byte	0x04
	.zero		1


	//   ....[40]....
        /*038c*/ 	.word	0x00000dd0
        /*0390*/ 	.word	0x000000ff
        /*0394*/ 	.word	0x00000140
        /*0398*/ 	.short	0x0100
        /*039a*/ 	.byte	0x04
	.zero		1


	//   ....[41]....
        /*039c*/ 	.word	0x00000de0
        /*03a0*/ 	.word	0x000000ff
        /*03a4*/ 	.word	0x00000150
        /*03a8*/ 	.short	0x0100
        /*03aa*/ 	.byte	0x04
	.zero		1


	//   ....[42]....
        /*03ac*/ 	.word	0x00000df0
        /*03b0*/ 	.word	0x000000ff
        /*03b4*/ 	.word	0x00000148
        /*03b8*/ 	.short	0x0100
        /*03ba*/ 	.byte	0x04
	.zero		1


	//   ....[43]....
        /*03bc*/ 	.word	0x00000e00
        /*03c0*/ 	.word	0x000000ff
        /*03c4*/ 	.word	0x00000158
        /*03c8*/ 	.short	0x0100
        /*03ca*/ 	.byte	0x04
	.zero		1


	//   ....[44]....
        /*03cc*/ 	.word	0x000019f0
        /*03d0*/ 	.word	0x00000000
        /*03d4*/ 	.word	0x00000150
        /*03d8*/ 	.short	0x010a
        /*03da*/ 	.byte	0xff
	.zero		1


	//   ....[45]....
        /*03dc*/ 	.word	0x00001a10
        /*03e0*/ 	.word	0x00000000
        /*03e4*/ 	.word	0x00000140
        /*03e8*/ 	.short	0x0101
        /*03ea*/ 	.byte	0xff
	.zero		1


	//   ....[46]....
        /*03ec*/ 	.word	0x00001ad0
        /*03f0*/ 	.word	0x000000ff
        /*03f4*/ 	.word	0x00000048
        /*03f8*/ 	.short	0x010a
        /*03fa*/ 	.byte	0x04
	.zero		1


	//   ....[47]....
        /*03fc*/ 	.word	0x00001b50
        /*0400*/ 	.word	0x000000ff
        /*0404*/ 	.word	0x00000048
        /*0408*/ 	.short	0x010a
        /*040a*/ 	.byte	0x21
	.zero		1


	//   ....[48]....
        /*040c*/ 	.word	0x00001ce0
        /*0410*/ 	.word	0x000000ff
        /*0414*/ 	.word	0x00000048
        /*0418*/ 	.short	0x010a
        /*041a*/ 	.byte	0x08
	.zero		1


	//   ....[49]....
        /*041c*/ 	.word	0x00001e10
        /*0420*/ 	.word	0x000000ff
        /*0424*/ 	.word	0x000000d8
        /*0428*/ 	.short	0x0101
        /*042a*/ 	.byte	0x07
	.zero		1


	//   ....[50]....
        /*042c*/ 	.word	0x00001e30
        /*0430*/ 	.word	0x000000ff
        /*0434*/ 	.word	0x00000048
        /*0438*/ 	.short	0x010a
        /*043a*/ 	.byte	0x04
	.zero		1


	//   ....[51]....
        /*043c*/ 	.word	0x00001eb0
        /*0440*/ 	.word	0x000000ff
        /*0444*/ 	.word	0x00000048
        /*0448*/ 	.short	0x010a
        /*044a*/ 	.byte	0x09
	.zero		1


	//   ....[52]....
        /*044c*/ 	.word	0x00002050
        /*0450*/ 	.word	0x000000ff
        /*0454*/ 	.word	0x00000048
        /*0458*/ 	.short	0x010a
        /*045a*/ 	.byte	0x06
	.zero		1


	//   ....[53]....
        /*045c*/ 	.word	0x00002180
        /*0460*/ 	.word	0x00000003
        /*0464*/ 	.word	0x000000e0
        /*0468*/ 	.short	0x010a
        /*046a*/ 	.byte	0xff
	.zero		1


	//   ....[54]....
        /*046c*/ 	.word	0x000022d0
        /*0470*/ 	.word	0x00000000
        /*0474*/ 	.word	0x00000000
        /*0478*/ 	.short	0x0101
        /*047a*/ 	.byte	0xff
	.zero		1


	//   ....[55]....
        /*047c*/ 	.word	0x00002890
        /*0480*/ 	.word	0x000000ff
        /*0484*/ 	.word	0x00000000
        /*0488*/ 	.short	0x010a
        /*048a*/ 	.byte	0x04
	.zero		1


	//   ....[56]....
        /*048c*/ 	.word	0x00002920
        /*0490*/ 	.word	0x000000ff
        /*0494*/ 	.word	0x00000000
        /*0498*/ 	.short	0x010a
        /*049a*/ 	.byte	0x05
	.zero		1


	//   ....[57]....
        /*049c*/ 	.word	0x000029b0
        /*04a0*/ 	.word	0x000000ff
        /*04a4*/ 	.word	0x00000000
        /*04a8*/ 	.short	0x010a
        /*04aa*/ 	.byte	0x05
	.zero		1


	//   ....[58]....
        /*04ac*/ 	.word	0x00002a40
        /*04b0*/ 	.word	0x000000ff
        /*04b4*/ 	.word	0x00000000
        /*04b8*/ 	.short	0x010a
        /*04ba*/ 	.byte	0x05
	.zero		1


	//   ....[59]....
        /*04bc*/ 	.word	0x00002ad0
        /*04c0*/ 	.word	0x000000ff
        /*04c4*/ 	.word	0x00000000
        /*04c8*/ 	.short	0x010a
        /*04ca*/ 	.byte	0x05
	.zero		1


	//   ....[60]....
        /*04cc*/ 	.word	0x00002b60
        /*04d0*/ 	.word	0x000000ff
        /*04d4*/ 	.word	0x00000000
        /*04d8*/ 	.short	0x010a
        /*04da*/ 	.byte	0x05
	.zero		1


	//   ....[61]....
        /*04dc*/ 	.word	0x00002bf0
        /*04e0*/ 	.word	0x000000ff
        /*04e4*/ 	.word	0x00000000
        /*04e8*/ 	.short	0x010a
        /*04ea*/ 	.byte	0x05
	.zero		1


	//   ....[62]....
        /*04ec*/ 	.word	0x00002c80
        /*04f0*/ 	.word	0x000000ff
        /*04f4*/ 	.word	0x00000000
        /*04f8*/ 	.short	0x010a
        /*04fa*/ 	.byte	0x05
	.zero		1


	//   ....[63]....
        /*04fc*/ 	.word	0x00002d20
        /*0500*/ 	.word	0x00000000
        /*0504*/ 	.word	0x00000000
        /*0508*/ 	.short	0x010a
        /*050a*/ 	.byte	0xff
	.zero		1


	//   ....[64]....
        /*050c*/ 	.word	0x00002e60
        /*0510*/ 	.word	0x00000002
        /*0514*/ 	.word	0x00000140
        /*0518*/ 	.short	0x010a
        /*051a*/ 	.byte	0xff
	.zero		1


	//   ....[65]....
        /*051c*/ 	.word	0x00002ec0
        /*0520*/ 	.word	0x00000004
        /*0524*/ 	.word	0x00000000
        /*0528*/ 	.short	0x0101
        /*052a*/ 	.byte	0xff
	.zero		1


	//   ....[66]....
        /*052c*/ 	.word	0x00002ee0
        /*0530*/ 	.word	0x000000ff
        /*0534*/ 	.word	0x000000f0
        /*0538*/ 	.short	0x010a
        /*053a*/ 	.byte	0x04
	.zero		1


	//   ....[67]....
        /*053c*/ 	.word	0x00003000
        /*0540*/ 	.word	0x00000002
        /*0544*/ 	.word	0x000000e0
        /*0548*/ 	.short	0x010a
        /*054a*/ 	.byte	0xff
	.zero		1


	//   ....[68]....
        /*054c*/ 	.word	0x00003110
        /*0550*/ 	.word	0x00000002
        /*0554*/ 	.word	0x00000000
        /*0558*/ 	.short	0x0101
        /*055a*/ 	.byte	0xff
	.zero		1


	//   ....[69]....
        /*055c*/ 	.word	0x000031a0
        /*0560*/ 	.word	0x000000ff
        /*0564*/ 	.word	0x000000f0
        /*0568*/ 	.short	0x0106
        /*056a*/ 	.byte	0x04
	.zero		1


	//   ....[70]....
        /*056c*/ 	.word	0x000031c0
        /*0570*/ 	.word	0x000000ff
        /*0574*/ 	.word	0x000000f0
        /*0578*/ 	.short	0x010a
        /*057a*/ 	.byte	0x04
	.zero		1


	//   ....[71]....
        /*057c*/ 	.word	0x00003250
        /*0580*/ 	.word	0x000000ff
        /*0584*/ 	.word	0x000000f0
        /*0588*/ 	.short	0x0106
        /*058a*/ 	.byte	0x07
	.zero		1


	//   ....[72]....
        /*058c*/ 	.word	0x00003290
        /*0590*/ 	.word	0x00000000
        /*0594*/ 	.word	0x000000f0
        /*0598*/ 	.short	0x010a
        /*059a*/ 	.byte	0xff
	.zero		1


	//   ....[73]....
        /*059c*/ 	.word	0x000037b0
        /*05a0*/ 	.word	0x00000000
        /*05a4*/ 	.word	0x000000e0
        /*05a8*/ 	.short	0x010a
        /*05aa*/ 	.byte	0xff
	.zero		1


	//   ....[74]....
        /*05ac*/ 	.word	0x000038b0
        /*05b0*/ 	.word	0x00000003
        /*05b4*/ 	.word	0x00000000
        /*05b8*/ 	.short	0x0101
        /*05ba*/ 	.byte	0xff
	.zero		1


	//   ....[75]....
        /*05bc*/ 	.word	0x000038c0
        /*05c0*/ 	.word	0x000000ff
        /*05c4*/ 	.word	0x00000000
        /*05c8*/ 	.short	0x010a
        /*05ca*/ 	.byte	0x04
	.zero		1


	//   ....[76]....
        /*05cc*/ 	.word	0x00003940
        /*05d0*/ 	.word	0x000000ff
        /*05d4*/ 	.word	0x00000120
        /*05d8*/ 	.short	0x010a
        /*05da*/ 	.byte	0x17
	.zero		1


	//   ....[77]....
        /*05dc*/ 	.word	0x00003a20
        /*05e0*/ 	.word	0x000000ff
        /*05e4*/ 	.word	0x00000000
        /*05e8*/ 	.short	0x010a
        /*05ea*/ 	.byte	0x05
	.zero		1


	//   ....[78]....
        /*05ec*/ 	.word	0x00003b60
        /*05f0*/ 	.word	0x000000ff
        /*05f4*/ 	.word	0x00000000
        /*05f8*/ 	.short	0x010a
        /*05fa*/ 	.byte	0x04
	.zero		1


	//   ....[79]....
        /*05fc*/ 	.word	0x00003d50
        /*0600*/ 	.word	0x000000ff
        /*0604*/ 	.word	0x00000000
        /*0608*/ 	.short	0x010a
        /*060a*/ 	.byte	0x04
	.zero		1


	//   ....[80]....
        /*060c*/ 	.word	0x00003de0
        /*0610*/ 	.word	0x000000ff
        /*0614*/ 	.word	0x00000000
        /*0618*/ 	.short	0x010a
        /*061a*/ 	.byte	0x05
	.zero		1


	//   ....[81]....
        /*061c*/ 	.word	0x00003e70
        /*0620*/ 	.word	0x000000ff
        /*0624*/ 	.word	0x00000000
        /*0628*/ 	.short	0x010a
        /*062a*/ 	.byte	0x05
	.zero		1


	//   ....[82]....
        /*062c*/ 	.word	0x00003f00
        /*0630*/ 	.word	0x000000ff
        /*0634*/ 	.word	0x00000000
        /*0638*/ 	.short	0x010a
        /*063a*/ 	.byte	0x04
	.zero		1


	//   ....[83]....
        /*063c*/ 	.word	0x00004460
        /*0640*/ 	.word	0x00000008
        /*0644*/ 	.word	0x000000e0
        /*0648*/ 	.short	0x010a
        /*064a*/ 	.byte	0xff
	.zero		1


	//   ....[84]....
        /*064c*/ 	.word	0x000045d0
        /*0650*/ 	.word	0x00000000
        /*0654*/ 	.word	0x00000000
        /*0658*/ 	.short	0x0101
        /*065a*/ 	.byte	0xff
	.zero		1


	//   ....[85]....
        /*065c*/ 	.word	0x00004ab0
        /*0660*/ 	.word	0x000000ff
        /*0664*/ 	.word	0x000000d8
        /*0668*/ 	.short	0x010a
        /*066a*/ 	.byte	0x15
	.zero		1


	//   ....[86]....
        /*066c*/ 	.word	0x00004c40
        /*0670*/ 	.word	0x000000ff
        /*0674*/ 	.word	0x000000b0
        /*0678*/ 	.short	0x010a
        /*067a*/ 	.byte	0x15
	.zero		1


	//   ....[87]....
        /*067c*/ 	.word	0x00004d90
        /*0680*/ 	.word	0x000000ff
        /*0684*/ 	.word	0x00000090
        /*0688*/ 	.short	0x010b
        /*068a*/ 	.byte	0x15
	.zero		1


	//   ....[88]....
        /*068c*/ 	.word	0x00004da0
        /*0690*/ 	.word	0x000000ff
        /*0694*/ 	.word	0x00000000
        /*0698*/ 	.short	0x0101
        /*069a*/ 	.byte	0x32
	.zero		1


	//   ....[89]....
        /*069c*/ 	.word	0x00004db0
        /*06a0*/ 	.word	0x000000ff
        /*06a4*/ 	.word	0x000000b8
        /*06a8*/ 	.short	0x010a
        /*06aa*/ 	.byte	0x15
	.zero		1


	//   ....[90]....
        /*06ac*/ 	.word	0x00004f00
        /*06b0*/ 	.word	0x000000ff
        /*06b4*/ 	.word	0x00000098
        /*06b8*/ 	.short	0x010b
        /*06ba*/ 	.byte	0x15
	.zero		1


	//   ....[91]....
        /*06bc*/ 	.word	0x00004f10
        /*06c0*/ 	.word	0x000000ff
        /*06c4*/ 	.word	0x00000000
        /*06c8*/ 	.short	0x0101
        /*06ca*/ 	.byte	0x31
	.zero		1


	//   ....[92]....
        /*06cc*/ 	.word	0x00004f20
        /*06d0*/ 	.word	0x000000ff
        /*06d4*/ 	.word	0x000000c0
        /*06d8*/ 	.short	0x010a
        /*06da*/ 	.byte	0x15
	.zero		1


	//   ....[93]....
        /*06dc*/ 	.word	0x00005080
        /*06e0*/ 	.word	0x000000ff
        /*06e4*/ 	.word	0x000000a0
        /*06e8*/ 	.short	0x010b
        /*06ea*/ 	.byte	0x15
	.zero		1


	//   ....[94]....
        /*06ec*/ 	.word	0x00005090
        /*06f0*/ 	.word	0x000000ff
        /*06f4*/ 	.word	0x00000000
        /*06f8*/ 	.short	0x0101
        /*06fa*/ 	.byte	0x30
	.zero		1


	//   ....[95]....
        /*06fc*/ 	.word	0x000050a0
        /*0700*/ 	.word	0x000000ff
        /*0704*/ 	.word	0x000000c8
        /*0708*/ 	.short	0x010a
        /*070a*/ 	.byte	0x15
	.zero		1


	//   ....[96]....
        /*070c*/ 	.word	0x000052a0
        /*0710*/ 	.word	0x000000ff
        /*0714*/ 	.word	0x000000a8
        /*0718*/ 	.short	0x010b
        /*071a*/ 	.byte	0x15
	.zero		1


	//   ....[97]....
        /*071c*/ 	.word	0x000052b0
        /*0720*/ 	.word	0x000000ff
        /*0724*/ 	.word	0x00000000
        /*0728*/ 	.short	0x0101
        /*072a*/ 	.byte	0x2b
	.zero		1


	//   ....[98]....
        /*072c*/ 	.word	0x000052e0
        /*0730*/ 	.word	0x000000ff
        /*0734*/ 	.word	0x000000b0
        /*0738*/ 	.short	0x010a
        /*073a*/ 	.byte	0x15
	.zero		1


	//   ....[99]....
        /*073c*/ 	.word	0x00005300
        /*0740*/ 	.word	0x000000ff
        /*0744*/ 	.word	0x000000b8
        /*0748*/ 	.short	0x010a
        /*074a*/ 	.byte	0x15
	.zero		1


	//   ....[100]....
        /*074c*/ 	.word	0x00005320
        /*0750*/ 	.word	0x000000ff
        /*0754*/ 	.word	0x000000c0
        /*0758*/ 	.short	0x010a
        /*075a*/ 	.byte	0x15
	.zero		1


	//   ....[101]....
        /*075c*/ 	.word	0x00005360
        /*0760*/ 	.word	0x00000000
        /*0764*/ 	.word	0x000000c8
        /*0768*/ 	.short	0x010a
        /*076a*/ 	.byte	0xff
	.zero		1


	//   ....[102]....
        /*076c*/ 	.word	0x000056a0
        /*0770*/ 	.word	0x00000003
        /*0774*/ 	.word	0x000000e0
        /*0778*/ 	.short	0x010a
        /*077a*/ 	.byte	0xff
	.zero		1


	//   ....[103]....
        /*077c*/ 	.word	0x00005820
        /*0780*/ 	.word	0x00000000
        /*0784*/ 	.word	0x00000000
        /*0788*/ 	.short	0x0101
        /*078a*/ 	.byte	0xff
	.zero		1


	//   ....[104]....
        /*078c*/ 	.word	0x000063c0
        /*0790*/ 	.word	0x000000ff
        /*0794*/ 	.word	0x00000090
        /*0798*/ 	.short	0x010a
        /*079a*/ 	.byte	0x2c
	.zero		1


	//   ....[105]....
        /*079c*/ 	.word	0x00006430
        /*07a0*/ 	.word	0x00000062
        /*07a4*/ 	.word	0x00000100
        /*07a8*/ 	.short	0x010a
        /*07aa*/ 	.byte	0xff
	.zero		1


	//   ....[106]....
        /*07ac*/ 	.word	0x00006550
        /*07b0*/ 	.word	0x000000ff
        /*07b4*/ 	.word	0x00000090
        /*07b8*/ 	.short	0x010a
        /*07ba*/ 	.byte	0x2c
	.zero		1


	//   ....[107]....
        /*07bc*/ 	.word	0x00006650
        /*07c0*/ 	.word	0x00000062
        /*07c4*/ 	.word	0x00000100
        /*07c8*/ 	.short	0x010a
        /*07ca*/ 	.byte	0xff
	.zero		1


	//   ....[108]....
        /*07cc*/ 	.word	0x00007150
        /*07d0*/ 	.word	0x00000000
        /*07d4*/ 	.word	0x00000000
        /*07d8*/ 	.short	0x0101
        /*07da*/ 	.byte	0xff
	.zero		1


	//   ....[109]....
        /*07dc*/ 	.word	0x00007160
        /*07e0*/ 	.word	0x00000003
        /*07e4*/ 	.word	0x00000090
        /*07e8*/ 	.short	0x010a
        /*07ea*/ 	.byte	0xff
	.zero		1


	//   ....[110]....
        /*07ec*/ 	.word	0x00007230
        /*07f0*/ 	.word	0x00000003
        /*07f4*/ 	.word	0x00000090
        /*07f8*/ 	.short	0x010a
        /*07fa*/ 	.byte	0xff
	.zero		1


	//   ....[111]....
        /*07fc*/ 	.word	0x00007dc0
        /*0800*/ 	.word	0x00000066
        /*0804*/ 	.word	0x00000000
        /*0808*/ 	.short	0x0101
        /*080a*/ 	.byte	0xff
	.zero		1


	//   ....[112]....
        /*080c*/ 	.word	0x00007de0
        /*0810*/ 	.word	0x0000003f
        /*0814*/ 	.word	0x00000090
        /*0818*/ 	.short	0x010a
        /*081a*/ 	.byte	0xff
	.zero		1


	//   ....[113]....
        /*081c*/ 	.word	0x00007ea0
        /*0820*/ 	.word	0x0000003f
        /*0824*/ 	.word	0x00000090
        /*0828*/ 	.short	0x010a
        /*082a*/ 	.byte	0xff
	.zero		1


	//   ....[114]....
        /*082c*/ 	.word	0x00008a20
        /*0830*/ 	.word	0x00000066
        /*0834*/ 	.word	0x00000000
        /*0838*/ 	.short	0x0101
        /*083a*/ 	.byte	0xff
	.zero		1


	//   ....[115]....
        /*083c*/ 	.word	0x00008a40
        /*0840*/ 	.word	0x0000006c
        /*0844*/ 	.word	0x00000090
        /*0848*/ 	.short	0x010a
        /*084a*/ 	.byte	0xff
	.zero		1


	//   ....[116]....
        /*084c*/ 	.word	0x00008b00
        /*0850*/ 	.word	0x0000006c
        /*0854*/ 	.word	0x00000090
        /*0858*/ 	.short	0x010a
        /*085a*/ 	.byte	0xff
	.zero		1


	//   ....[117]....
        /*085c*/ 	.word	0x00008f40
        /*0860*/ 	.word	0x000000ff
        /*0864*/ 	.word	0x00000000
        /*0868*/ 	.short	0x0101
        /*086a*/ 	.byte	0x04
	.zero		1


	//   ....[118]....
        /*086c*/ 	.word	0x000096f0
        /*0870*/ 	.word	0x00000002
        /*0874*/ 	.word	0x00000000
        /*0878*/ 	.short	0x0101
        /*087a*/ 	.byte	0xff
	.zero		1


	//   ....[119]....
        /*087c*/ 	.word	0x000099a0
        /*0880*/ 	.word	0x000000ff
        /*0884*/ 	.word	0x00000000
        /*0888*/ 	.short	0x0101
        /*088a*/ 	.byte	0x04
	.zero		1


	//   ....[120]....
        /*088c*/ 	.word	0x000099c0
        /*0890*/ 	.word	0x00000000
        /*0894*/ 	.word	0x00000150
        /*0898*/ 	.short	0x010a
        /*089a*/ 	.byte	0xff
	.zero		1


	//   ....[121]....
        /*089c*/ 	.word	0x00009a20
        /*08a0*/ 	.word	0x00000000
        /*08a4*/ 	.word	0x00000048
        /*08a8*/ 	.short	0x010a
        /*08aa*/ 	.byte	0xff
	.zero		1


	//   ....[122]....
        /*08ac*/ 	.word	0x00009a80
        /*08b0*/ 	.word	0x00000000
        /*08b4*/ 	.word	0x00000048
        /*08b8*/ 	.short	0x010a
        /*08ba*/ 	.byte	0xff
	.zero		1


	//   ....[123]....
        /*08bc*/ 	.word	0x00009ad0
        /*08c0*/ 	.word	0x00000003
        /*08c4*/ 	.word	0x000000e0
        /*08c8*/ 	.short	0x010a
        /*08ca*/ 	.byte	0xff
	.zero		1


	//   ....[124]....
        /*08cc*/ 	.word	0x00009b30
        /*08d0*/ 	.word	0x00000000
        /*08d4*/ 	.word	0x00000000
        /*08d8*/ 	.short	0x010a
        /*08da*/ 	.byte	0xff
	.zero		1


	//   ....[125]....
        /*08dc*/ 	.word	0x00009b90
        /*08e0*/ 	.word	0x00000000
        /*08e4*/ 	.word	0x00000000
        /*08e8*/ 	.short	0x010a
        /*08ea*/ 	.byte	0xff
	.zero		1


	//   ....[126]....
        /*08ec*/ 	.word	0x00009bf0
        /*08f0*/ 	.word	0x00000000
        /*08f4*/ 	.word	0x00000000
        /*08f8*/ 	.short	0x010a
        /*08fa*/ 	.byte	0xff
	.zero		1


	//   ....[127]....
        /*08fc*/ 	.word	0x00009c50
        /*0900*/ 	.word	0x00000000
        /*0904*/ 	.word	0x00000000
        /*0908*/ 	.short	0x010a
        /*090a*/ 	.byte	0xff
	.zero		1


	//   ....[128]....
        /*090c*/ 	.word	0x00009cb0
        /*0910*/ 	.word	0x00000000
        /*0914*/ 	.word	0x00000000
        /*0918*/ 	.short	0x010a
        /*091a*/ 	.byte	0xff
	.zero		1


	//   ....[129]....
        /*091c*/ 	.word	0x00009d10
        /*0920*/ 	.word	0x00000000
        /*0924*/ 	.word	0x00000000
        /*0928*/ 	.short	0x010a
        /*092a*/ 	.byte	0xff
	.zero		1


	//   ....[130]....
        /*092c*/ 	.word	0x00009d70
        /*0930*/ 	.word	0x00000000
        /*0934*/ 	.word	0x00000000
        /*0938*/ 	.short	0x010a
        /*093a*/ 	.byte	0xff
	.zero		1


	//   ....[131]....
        /*093c*/ 	.word	0x00009dd0
        /*0940*/ 	.word	0x00000000
        /*0944*/ 	.word	0x00000000
        /*0948*/ 	.short	0x010a
        /*094a*/ 	.byte	0xff
	.zero		1


	//   ....[132]....
        /*094c*/ 	.word	0x00009e20
        /*0950*/ 	.word	0x00000002
        /*0954*/ 	.word	0x00000140
        /*0958*/ 	.short	0x010a
        /*095a*/ 	.byte	0xff
	.zero		1


	//   ....[133]....
        /*095c*/ 	.word	0x00009e80
        /*0960*/ 	.word	0x00000002
        /*0964*/ 	.word	0x000000f0
        /*0968*/ 	.short	0x010a
        /*096a*/ 	.byte	0xff
	.zero		1


	//   ....[134]....
        /*096c*/ 	.word	0x00009ed0
        /*0970*/ 	.word	0x00000002
        /*0974*/ 	.word	0x000000e0
        /*0978*/ 	.short	0x010a
        /*097a*/ 	.byte	0xff
	.zero		1


	//   ....[135]....
        /*097c*/ 	.word	0x00009f30
        /*0980*/ 	.word	0x00000000
        /*0984*/ 	.word	0x000000f0
        /*0988*/ 	.short	0x010a
        /*098a*/ 	.byte	0xff
	.zero		1


	//   ....[136]....
        /*098c*/ 	.word	0x00009f80
        /*0990*/ 	.word	0x00000000
        /*0994*/ 	.word	0x000000e0
        /*0998*/ 	.short	0x010a
        /*099a*/ 	.byte	0xff
	.zero		1


	//   ....[137]....
        /*099c*/ 	.word	0x00009fe0
        /*09a0*/ 	.word	0x00000003
        /*09a4*/ 	.word	0x00000120
        /*09a8*/ 	.short	0x010a
        /*09aa*/ 	.byte	0xff
	.zero		1


	//   ....[138]....
        /*09ac*/ 	.word	0x0000a040
        /*09b0*/ 	.word	0x00000000
        /*09b4*/ 	.word	0x00000000
        /*09b8*/ 	.short	0x010a
        /*09ba*/ 	.byte	0xff
	.zero		1


	//   ....[139]....
        /*09bc*/ 	.word	0x0000a0a0
        /*09c0*/ 	.word	0x00000000
        /*09c4*/ 	.word	0x00000000
        /*09c8*/ 	.short	0x010a
        /*09ca*/ 	.byte	0xff
	.zero		1


	//   ....[140]....
        /*09cc*/ 	.word	0x0000a100
        /*09d0*/ 	.word	0x00000000
        /*09d4*/ 	.word	0x00000000
        /*09d8*/ 	.short	0x010a
        /*09da*/ 	.byte	0xff
	.zero		1


	//   ....[141]....
        /*09dc*/ 	.word	0x0000a160
        /*09e0*/ 	.word	0x00000000
        /*09e4*/ 	.word	0x00000000
        /*09e8*/ 	.short	0x010a
        /*09ea*/ 	.byte	0xff
	.zero		1


	//   ....[142]....
        /*09ec*/ 	.word	0x0000a1c0
        /*09f0*/ 	.word	0x00000000
        /*09f4*/ 	.word	0x00000000
        /*09f8*/ 	.short	0x010a
        /*09fa*/ 	.byte	0xff
	.zero		1


	//   ....[143]....
        /*09fc*/ 	.word	0x0000a210
        /*0a00*/ 	.word	0x00000008
        /*0a04*/ 	.word	0x000000e0
        /*0a08*/ 	.short	0x010a
        /*0a0a*/ 	.byte	0xff
	.zero		1


	//   ....[144]....
        /*0a0c*/ 	.word	0x0000a270
        /*0a10*/ 	.word	0x00000000
        /*0a14*/ 	.word	0x000000d8
        /*0a18*/ 	.short	0x010a
        /*0a1a*/ 	.byte	0xff
	.zero		1


	//   ....[145]....
        /*0a1c*/ 	.word	0x0000a2d0
        /*0a20*/ 	.word	0x00000005
        /*0a24*/ 	.word	0x000000b0
        /*0a28*/ 	.short	0x010a
        /*0a2a*/ 	.byte	0xff
	.zero		1


	//   ....[146]....
        /*0a2c*/ 	.word	0x0000a330
        /*0a30*/ 	.word	0x00000005
        /*0a34*/ 	.word	0x000000b8
        /*0a38*/ 	.short	0x010a
        /*0a3a*/ 	.byte	0xff
	.zero		1


	//   ....[147]....
        /*0a3c*/ 	.word	0x0000a390
        /*0a40*/ 	.word	0x00000005
        /*0a44*/ 	.word	0x000000c0
        /*0a48*/ 	.short	0x010a
        /*0a4a*/ 	.byte	0xff
	.zero		1


	//   ....[148]....
        /*0a4c*/ 	.word	0x0000a3f0
        /*0a50*/ 	.word	0x00000005
        /*0a54*/ 	.word	0x000000c8
        /*0a58*/ 	.short	0x010a
        /*0a5a*/ 	.byte	0xff
	.zero		1


	//   ....[149]....
        /*0a5c*/ 	.word	0x0000a450
        /*0a60*/ 	.word	0x00000000
        /*0a64*/ 	.word	0x000000b0
        /*0a68*/ 	.short	0x010a
        /*0a6a*/ 	.byte	0xff
	.zero		1


	//   ....[150]....
        /*0a6c*/ 	.word	0x0000a4b0
        /*0a70*/ 	.word	0x00000000
        /*0a74*/ 	.word	0x000000b8
        /*0a78*/ 	.short	0x010a
        /*0a7a*/ 	.byte	0xff
	.zero		1


	//   ....[151]....
        /*0a7c*/ 	.word	0x0000a510
        /*0a80*/ 	.word	0x00000000
        /*0a84*/ 	.word	0x000000c0
        /*0a88*/ 	.short	0x010a
        /*0a8a*/ 	.byte	0xff
	.zero		1


	//   ....[152]....
        /*0a8c*/ 	.word	0x0000a560
        /*0a90*/ 	.word	0x00000003
        /*0a94*/ 	.word	0x000000e0
        /*0a98*/ 	.short	0x010a
        /*0a9a*/ 	.byte	0xff
	.zero		1


	//   ....[153]....
        /*0a9c*/ 	.word	0x0000a5c0
        /*0aa0*/ 	.word	0x00000000
        /*0aa4*/ 	.word	0x00000090
        /*0aa8*/ 	.short	0x010a
        /*0aaa*/ 	.byte	0xff
	.zero		1


	//   ....[154]....
        /*0aac*/ 	.word	0x0000a610
        /*0ab0*/ 	.word	0x00000062
        /*0ab4*/ 	.word	0x00000100
        /*0ab8*/ 	.short	0x010a
        /*0aba*/ 	.byte	0xff
	.zero		1


	//   ....[155]....
        /*0abc*/ 	.word	0x0000a660
        /*0ac0*/ 	.word	0x00000003
        /*0ac4*/ 	.word	0x00000090
        /*0ac8*/ 	.short	0x010a
        /*0aca*/ 	.byte	0xff
	.zero		1


	//   ....[156]....
        /*0acc*/ 	.word	0x0000a6b0
        /*0ad0*/ 	.word	0x0000003f
        /*0ad4*/ 	.word	0x00000090
        /*0ad8*/ 	.short	0x010a
        /*0ada*/ 	.byte	0xff
	.zero		1


	//   ....[157]....
        /*0adc*/ 	.word	0x0000a700
        /*0ae0*/ 	.word	0x0000006c
        /*0ae4*/ 	.word	0x00000090
        /*0ae8*/ 	.short	0x010a
        /*0aea*/ 	.byte	0xff
	.zero		1


	//----- nvinfo : EIATTR_NUM_MBARRIERS
	.align		4
.L_47:
        /*0aec*/ 	.byte	0x03, 0x38
        /*0aee*/ 	.short	0x002c


	//----- nvinfo : EIATTR_EXIT_INSTR_OFFSETS
	.align		4
        /*0af0*/ 	.byte	0x04, 0x1c
        /*0af2*/ 	.short	(.L_49 - .L_48)


	//   ....[0]....
.L_48:
        /*0af4*/ 	.word	0x00002d50


	//   ....[1]....
        /*0af8*/ 	.word	0x00003260


	//   ....[2]....
        /*0afc*/ 	.word	0x000032c0


	//   ....[3]....
        /*0b00*/ 	.word	0x00004160


	//   ....[4]....
        /*0b04*/ 	.word	0x00005390


	//   ....[5]....
        /*0b08*/ 	.word	0x000053d0


	//   ....[6]....
        /*0b0c*/ 	.word	0x00009880


	//   ....[7]....
        /*0b10*/ 	.word	0x00009900


	//   ....[8]....
        /*0b14*/ 	.word	0x00009930


	//   ....[9]....
        /*0b18*/ 	.word	0x000099b0


	//----- nvinfo : EIATTR_MAX_THREADS
	.align		4
.L_49:
        /*0b1c*/ 	.byte	0x04, 0x05
        /*0b1e*/ 	.short	(.L_51 - .L_50)
.L_50:
        /*0b20*/ 	.word	0x00000100
        /*0b24*/ 	.word	0x00000001
        /*0b28*/ 	.word	0x00000001


	//----- nvinfo : EIATTR_CRS_STACK_SIZE
	.align		4
.L_51:
        /*0b2c*/ 	.byte	0x04, 0x1e
        /*0b2e*/ 	.short	(.L_53 - .L_52)
.L_52:
        /*0b30*/ 	.word	0x00000000


	//----- nvinfo : EIATTR_CBANK_PARAM_SIZE
	.align		4
.L_53:
        /*0b34*/ 	.byte	0x03, 0x19
        /*0b36*/ 	.short	0x0800


	//----- nvinfo : EIATTR_PARAM_CBANK
	.align		4
        /*0b38*/ 	.byte	0x04, 0x0a
        /*0b3a*/ 	.short	(.L_55 - .L_54)
	.align		4
.L_54:
        /*0b3c*/ 	.word	index@(.nv.constant0._ZN7cutlass13device_kernelINS_4gemm6kernel13GemmUniversalIN4cute5tupleIJiiiiEEENS1_10collective13CollectiveMmaINS1_35MainloopSm100TmaUmmaWarpSpecializedILi9ELi2ELi4ENS5_IJNS4_1CILi4EEENSA_ILi1EEESC_EEEEENS5_IJNSA_ILi64EEENSA_ILi256EEENSA_ILi32EEEEEENS_10bfloat16_tENS5_IJlSC_lEEESJ_SK_NS4_8TiledMMAINS4_8MMA_AtomIJNS4_20SM100_MMA_F16BF16_SSISJ_SJ_fLi64ELi256ELNS4_4UMMA5MajorE0ELSP_0ELNSO_7ScaleInE0ELSQ_0EEEEEENS4_6LayoutINS5_IJSC_SC_SC_EEENS5_IJNSA_ILi0EEESV_SV_EEEEENS5_IJNS4_10UnderscoreESY_SY_EEEEENS4_13SM90_TMA_LOADENS4_14ComposedLayoutINS4_7SwizzleILi2ELi4ELi3EEENS4_18smem_ptr_flag_bitsILi16EEENST_INS5_IJNSA_ILi8EEESH_EEENS5_IJSH_SC_EEEEEEEvNS4_8identityENS4_23SM90_TMA_LOAD_MULTICASTES1B_vS1C_EENS_8epilogue10collective18CollectiveEpilogueINS1F_23Sm100TmaWarpSpecializedILi4ELi2ELi32ELb1ELb0EEEJSI_NS5_IJNST_ISF_SC_EES1K_EEESJ_SK_SJ_SK_NS1F_6fusion15FusionCallbacksIS1J_NS1M_17LinearCombinationISJ_fSJ_fLNS_15FloatRoundStyleE2EEESI_S1L_JEEENS4_5SM1004TMEM4LOAD26SM100_TMEM_LOAD_16dp256b8xES11_NS12_INS13_ILi3ELi4ELi3EEES16_NST_INS5_IJS17_SF_EEENS5_IJSF_SC_EEEEEEENS4_17SM75_U32x4_LDSM_NENS4_14SM90_TMA_STOREES20_NS4_17SM90_U32x4_STSM_NENS4_39AutoVectorizingCopyWithAssumedAlignmentILi128EEEEEEvvEEEEvNT_6ParamsE)
        /*0b40*/ 	.short	0x0380
        /*0b42*/ 	.short	0x0800


	//----- nvinfo : EIATTR_SW_WAR
	.align		4
.L_55:
        /*0b44*/ 	.byte	0x04, 0x36
        /*0b46*/ 	.short	(.L_57 - .L_56)
.L_56:
        /*0b48*/ 	.word	0x00000008
.L_57:


//--------------------- .nv.callgraph             --------------------------
	.section	.nv.callgraph,"",@"SHT_CUDA_CALLGRAPH"
	.align	4
	.sectionentsize	8
	.align		4
        /*0000*/ 	.word	0x00000000
	.align		4
        /*0004*/ 	.word	0xffffffff
	.align		4
        /*0008*/ 	.word	index@(_ZN7cutlass13device_kernelINS_4gemm6kernel13GemmUniversalIN4cute5tupleIJiiiiEEENS1_10collective13CollectiveMmaINS1_35MainloopSm100TmaUmmaWarpSpecializedILi9ELi2ELi4ENS5_IJNS4_1CILi4EEENSA_ILi1EEESC_EEEEENS5_IJNSA_ILi64EEENSA_ILi256EEENSA_ILi32EEEEEENS_10bfloat16_tENS5_IJlSC_lEEESJ_SK_NS4_8TiledMMAINS4_8MMA_AtomIJNS4_20SM100_MMA_F16BF16_SSISJ_SJ_fLi64ELi256ELNS4_4UMMA5MajorE0ELSP_0ELNSO_7ScaleInE0ELSQ_0EEEEEENS4_6LayoutINS5_IJSC_SC_SC_EEENS5_IJNSA_ILi0EEESV_SV_EEEEENS5_IJNS4_10UnderscoreESY_SY_EEEEENS4_13SM90_TMA_LOADENS4_14ComposedLayoutINS4_7SwizzleILi2ELi4ELi3EEENS4_18smem_ptr_flag_bitsILi16EEENST_INS5_IJNSA_ILi8EEESH_EEENS5_IJSH_SC_EEEEEEEvNS4_8identityENS4_23SM90_TMA_LOAD_MULTICASTES1B_vS1C_EENS_8epilogue10collective18CollectiveEpilogueINS1F_23Sm100TmaWarpSpecializedILi4ELi2ELi32ELb1ELb0EEEJSI_NS5_IJNST_ISF_SC_EES1K_EEESJ_SK_SJ_SK_NS1F_6fusion15FusionCallbacksIS1J_NS1M_17LinearCombinationISJ_fSJ_fLNS_15FloatRoundStyleE2EEESI_S1L_JEEENS4_5SM1004TMEM4LOAD26SM100_TMEM_LOAD_16dp256b8xES11_NS12_INS13_ILi3ELi4ELi3EEES16_NST_INS5_IJS17_SF_EEENS5_IJSF_SC_EEEEEEENS4_17SM75_U32x4_LDSM_NENS4_14SM90_TMA_STOREES20_NS4_17SM90_U32x4_STSM_NENS4_39AutoVectorizingCopyWithAssumedAlignmentILi128EEEEEEvvEEEEvNT_6ParamsE)
	.align		4
        /*000c*/ 	.word	index@(__assertfail)
	.align		4
        /*0010*/ 	.word	0x00000000
	.align		4
        /*0014*/ 	.word	0xfffffffe
	.align		4
        /*0018*/ 	.word	0x00000000
	.align		4
        /*001c*/ 	.word	0xfffffffd
	.align		4
        /*0020*/ 	.word	0x00000000
	.align		4
        /*0024*/ 	.word	0xfffffffc


//--------------------- .nv.constant4             --------------------------
	.section	.nv.constant4,"a",@progbits
	.align	8
	.align		8
.nv.constant4:
        /*0000*/ 	.dword	__assertfail
	.align		8
        /*0008*/ 	.dword	__unnamed_1
	.align		8
        /*0010*/ 	.dword	__unnamed_2
	.align		8
        /*0018*/ 	.dword	_ZN40_INTERNAL_bfb7c753_4_k_cu_25982586_175834cuda3std3__45__cpo5beginE
	.align		8
        /*0020*/ 	.dword	_ZN40_INTERNAL_bfb7c753_4_k_cu_25982586_175834cuda3std3__45__cpo3endE
	.align		8
        /*0028*/ 	.dword	_ZN40_INTERNAL_bfb7c753_4_k_cu_25982586_175834cuda3std3__45__cpo6cbeginE
	.align		8
        /*0030*/ 	.dword	_ZN40_INTERNAL_bfb7c753_4_k_cu_25982586_175834cuda3std3__45__cpo4cendE
	.align		8
        /*0038*/ 	.dword	_ZN40_INTERNAL_bfb7c753_4_k_cu_25982586_175834cuda3std3__442_GLOBAL__N__bfb7c753_4_k_cu_25982586_175836ignoreE
	.align		8
        /*0040*/ 	.dword	_ZN40_INTERNAL_bfb7c753_4_k_cu_25982586_175834cuda3std3__419piecewise_constructE
	.align		8
        /*0048*/ 	.dword	_ZN40_INTERNAL_bfb7c753_4_k_cu_25982586_175834cuda3std3__48in_placeE
	.align		8
        /*0050*/ 	.dword	_ZN40_INTERNAL_bfb7c753_4_k_cu_25982586_175834cuda3std6ranges3__45__cpo4swapE
	.align		8
        /*0058*/ 	.dword	_ZN40_INTERNAL_bfb7c753_4_k_cu_25982586_175834cuda3std6ranges3__45__cpo9iter_moveE
	.align		8
        /*0060*/ 	.dword	_ZN40_INTERNAL_bfb7c753_4_k_cu_25982586_175834cute7productE
	.align		8
        /*0068*/ 	.dword	_ZN40_INTERNAL_bfb7c753_4_k_cu_25982586_175834cute1_E
	.align		8
        /*0070*/ 	.dword	$str$25
	.align		8
        /*0078*/ 	.dword	$str$26
	.align		8
        /*0080*/ 	.dword	$str$27
	.align		8
        /*0088*/ 	.dword	$str$28


//--------------------- .text._ZN7cutlass13device_kernelINS_4gemm6kernel13GemmUniversalIN4cute5tupleIJiiiiEEENS1_10collective13CollectiveMmaINS1_35MainloopSm100TmaUmmaWarpSpecializedILi9ELi2ELi4ENS5_IJNS4_1CILi4EEENSA_ILi1EEESC_EEEEENS5_IJNSA_ILi64EEENSA_ILi256EEENSA_ILi32EEEEEENS_10bfloat16_tENS5_IJlSC_lEEESJ_SK_NS4_8TiledMMAINS4_8MMA_AtomIJNS4_20SM100_MMA_F16BF16_SSISJ_SJ_fLi64ELi256ELNS4_4UMMA5MajorE0ELSP_0ELNSO_7ScaleInE0ELSQ_0EEEEEENS4_6LayoutINS5_IJSC_SC_SC_EEENS5_IJNSA_ILi0EEESV_SV_EEEEENS5_IJNS4_10UnderscoreESY_SY_EEEEENS4_13SM90_TMA_LOADENS4_14ComposedLayoutINS4_7SwizzleILi2ELi4ELi3EEENS4_18smem_ptr_flag_bitsILi16EEENST_INS5_IJNSA_ILi8EEESH_EEENS5_IJSH_SC_EEEEEEEvNS4_8identityENS4_23SM90_TMA_LOAD_MULTICASTES1B_vS1C_EENS_8epilogue10collective18CollectiveEpilogueINS1F_23Sm100TmaWarpSpecializedILi4ELi2ELi32ELb1ELb0EEEJSI_NS5_IJNST_ISF_SC_EES1K_EEESJ_SK_SJ_SK_NS1F_6fusion15FusionCallbacksIS1J_NS1M_17LinearCombinationISJ_fSJ_fLNS_15FloatRoundStyleE2EEESI_S1L_JEEENS4_5SM1004TMEM4LOAD26SM100_TMEM_LOAD_16dp256b8xES11_NS12_INS13_ILi3ELi4ELi3EEES16_NST_INS5_IJS17_SF_EEENS5_IJSF_SC_EEEEEEENS4_17SM75_U32x4_LDSM_NENS4_14SM90_TMA_STOREES20_NS4_17SM90_U32x4_STSM_NENS4_39AutoVectorizingCopyWithAssumedAlignmentILi128EEEEEEvvEEEEvNT_6ParamsE --------------------------
	.section	.text._ZN7cutlass13device_kernelINS_4gemm6kernel13GemmUniversalIN4cute5tupleIJiiiiEEENS1_10collective13CollectiveMmaINS1_35MainloopSm100TmaUmmaWarpSpecializedILi9ELi2ELi4ENS5_IJNS4_1CILi4EEENSA_ILi1EEESC_EEEEENS5_IJNSA_ILi64EEENSA_ILi256EEENSA_ILi32EEEEEENS_10bfloat16_tENS5_IJlSC_lEEESJ_SK_NS4_8TiledMMAINS4_8MMA_AtomIJNS4_20SM100_MMA_F16BF16_SSISJ_SJ_fLi64ELi256ELNS4_4UMMA5MajorE0ELSP_0ELNSO_7ScaleInE0ELSQ_0EEEEEENS4_6LayoutINS5_IJSC_SC_SC_EEENS5_IJNSA_ILi0EEESV_SV_EEEEENS5_IJNS4_10UnderscoreESY_SY_EEEEENS4_13SM90_TMA_LOADENS4_14ComposedLayoutINS4_7SwizzleILi2ELi4ELi3EEENS4_18smem_ptr_flag_bitsILi16EEENST_INS5_IJNSA_ILi8EEESH_EEENS5_IJSH_SC_EEEEEEEvNS4_8identityENS4_23SM90_TMA_LOAD_MULTICASTES1B_vS1C_EENS_8epilogue10collective18CollectiveEpilogueINS1F_23Sm100TmaWarpSpecializedILi4ELi2ELi32ELb1ELb0EEEJSI_NS5_IJNST_ISF_SC_EES1K_EEESJ_SK_SJ_SK_NS1F_6fusion15FusionCallbacksIS1J_NS1M_17LinearCombinationISJ_fSJ_fLNS_15FloatRoundStyleE2EEESI_S1L_JEEENS4_5SM1004TMEM4LOAD26SM100_TMEM_LOAD_16dp256b8xES11_NS12_INS13_ILi3ELi4ELi3EEES16_NST_INS5_IJS17_SF_EEENS5_IJSF_SC_EEEEEEENS4_17SM75_U32x4_LDSM_NENS4_14SM90_TMA_STOREES20_NS4_17SM90_U32x4_STSM_NENS4_39AutoVectorizingCopyWithAssumedAlignmentILi128EEEEEEvvEEEEvNT_6ParamsE,"ax",@progbits
	.align	128
.text._ZN7cutlass13device_kernelINS_4gemm6kernel13GemmUniversalIN4cute5tupleIJiiiiEEENS1_10collective13CollectiveMmaINS1_35MainloopSm100TmaUmmaWarpSpecializedILi9ELi2ELi4ENS5_IJNS4_1CILi4EEENSA_ILi1EEESC_EEEEENS5_IJNSA_ILi64EEENSA_ILi256EEENSA_ILi32EEEEEENS_10bfloat16_tENS5_IJlSC_lEEESJ_SK_NS4_8TiledMMAINS4_8MMA_AtomIJNS4_20SM100_MMA_F16BF16_SSISJ_SJ_fLi64ELi256ELNS4_4UMMA5MajorE0ELSP_0ELNSO_7ScaleInE0ELSQ_0EEEEEENS4_6LayoutINS5_IJSC_SC_SC_EEENS5_IJNSA_ILi0EEESV_SV_EEEEENS5_IJNS4_10UnderscoreESY_SY_EEEEENS4_13SM90_TMA_LOADENS4_14ComposedLayoutINS4_7SwizzleILi2ELi4ELi3EEENS4_18smem_ptr_flag_bitsILi16EEENST_INS5_IJNSA_ILi8EEESH_EEENS5_IJSH_SC_EEEEEEEvNS4_8identityENS4_23SM90_TMA_LOAD_MULTICASTES1B_vS1C_EENS_8epilogue10collective18CollectiveEpilogueINS1F_23Sm100TmaWarpSpecializedILi4ELi2ELi32ELb1ELb0EEEJSI_NS5_IJNST_ISF_SC_EES1K_EEESJ_SK_SJ_SK_NS1F_6fusion15FusionCallbacksIS1J_NS1M_17LinearCombinationISJ_fSJ_fLNS_15FloatRoundStyleE2EEESI_S1L_JEEENS4_5SM1004TMEM4LOAD26SM100_TMEM_LOAD_16dp256b8xES11_NS12_INS13_ILi3ELi4ELi3EEES16_NST_INS5_IJS17_SF_EEENS5_IJSF_SC_EEEEEEENS4_17SM75_U32x4_LDSM_NENS4_14SM90_TMA_STOREES20_NS4_17SM90_U32x4_STSM_NENS4_39AutoVectorizingCopyWithAssumedAlignmentILi128EEEEEEvvEEEEvNT_6ParamsE:
        .type           _ZN7cutlass13device_kernelINS_4gemm6kernel13GemmUniversalIN4cute5tupleIJiiiiEEENS1_10collective13CollectiveMmaINS1_35MainloopSm100TmaUmmaWarpSpecializedILi9ELi2ELi4ENS5_IJNS4_1CILi4EEENSA_ILi1EEESC_EEEEENS5_IJNSA_ILi64EEENSA_ILi256EEENSA_ILi32EEEEEENS_10bfloat16_tENS5_IJlSC_lEEESJ_SK_NS4_8TiledMMAINS4_8MMA_AtomIJNS4_20SM100_MMA_F16BF16_SSISJ_SJ_fLi64ELi256ELNS4_4UMMA5MajorE0ELSP_0ELNSO_7ScaleInE0ELSQ_0EEEEEENS4_6LayoutINS5_IJSC_SC_SC_EEENS5_IJNSA_ILi0EEESV_SV_EEEEENS5_IJNS4_10UnderscoreESY_SY_EEEEENS4_13SM90_TMA_LOADENS4_14ComposedLayoutINS4_7SwizzleILi2ELi4ELi3EEENS4_18smem_ptr_flag_bitsILi16EEENST_INS5_IJNSA_ILi8EEESH_EEENS5_IJSH_SC_EEEEEEEvNS4_8identityENS4_23SM90_TMA_LOAD_MULTICASTES1B_vS1C_EENS_8epilogue10collective18CollectiveEpilogueINS1F_23Sm100TmaWarpSpecializedILi4ELi2ELi32ELb1ELb0EEEJSI_NS5_IJNST_ISF_SC_EES1K_EEESJ_SK_SJ_SK_NS1F_6fusion15FusionCallbacksIS1J_NS1M_17LinearCombinationISJ_fSJ_fLNS_15FloatRoundStyleE2EEESI_S1L_JEEENS4_5SM1004TMEM4LOAD26SM100_TMEM_LOAD_16dp256b8xES11_NS12_INS13_ILi3ELi4ELi3EEES16_NST_INS5_IJS17_SF_EEENS5_IJSF_SC_EEEEEEENS4_17SM75_U32x4_LDSM_NENS4_14SM90_TMA_STOREES20_NS4_17SM90_U32x4_STSM_NENS4_39AutoVectorizingCopyWithAssumedAlignmentILi128EEEEEEvvEEEEvNT_6ParamsE,@function
        .size           _ZN7cutlass13device_kernelINS_4gemm6kernel13GemmUniversalIN4cute5tupleIJiiiiEEENS1_10collective13CollectiveMmaINS1_35MainloopSm100TmaUmmaWarpSpecializedILi9ELi2ELi4ENS5_IJNS4_1CILi4EEENSA_ILi1EEESC_EEEEENS5_IJNSA_ILi64EEENSA_ILi256EEENSA_ILi32EEEEEENS_10bfloat16_tENS5_IJlSC_lEEESJ_SK_NS4_8TiledMMAINS4_8MMA_AtomIJNS4_20SM100_MMA_F16BF16_SSISJ_SJ_fLi64ELi256ELNS4_4UMMA5MajorE0ELSP_0ELNSO_7ScaleInE0ELSQ_0EEEEEENS4_6LayoutINS5_IJSC_SC_SC_EEENS5_IJNSA_ILi0EEESV_SV_EEEEENS5_IJNS4_10UnderscoreESY_SY_EEEEENS4_13SM90_TMA_LOADENS4_14ComposedLayoutINS4_7SwizzleILi2ELi4ELi3EEENS4_18smem_ptr_flag_bitsILi16EEENST_INS5_IJNSA_ILi8EEESH_EEENS5_IJSH_SC_EEEEEEEvNS4_8identityENS4_23SM90_TMA_LOAD_MULTICASTES1B_vS1C_EENS_8epilogue10collective18CollectiveEpilogueINS1F_23Sm100TmaWarpSpecializedILi4ELi2ELi32ELb1ELb0EEEJSI_NS5_IJNST_ISF_SC_EES1K_EEESJ_SK_SJ_SK_NS1F_6fusion15FusionCallbacksIS1J_NS1M_17LinearCombinationISJ_fSJ_fLNS_15FloatRoundStyleE2EEESI_S1L_JEEENS4_5SM1004TMEM4LOAD26SM100_TMEM_LOAD_16dp256b8xES11_NS12_INS13_ILi3ELi4ELi3EEES16_NST_INS5_IJS17_SF_EEENS5_IJSF_SC_EEEEEEENS4_17SM75_U32x4_LDSM_NENS4_14SM90_TMA_STOREES20_NS4_17SM90_U32x4_STSM_NENS4_39AutoVectorizingCopyWithAssumedAlignmentILi128EEEEEEvvEEEEvNT_6ParamsE,(.L_x_199 - _ZN7cutlass13device_kernelINS_4gemm6kernel13GemmUniversalIN4cute5tupleIJiiiiEEENS1_10collective13CollectiveMmaINS1_35MainloopSm100TmaUmmaWarpSpecializedILi9ELi2ELi4ENS5_IJNS4_1CILi4EEENSA_ILi1EEESC_EEEEENS5_IJNSA_ILi64EEENSA_ILi256EEENSA_ILi32EEEEEENS_10bfloat16_tENS5_IJlSC_lEEESJ_SK_NS4_8TiledMMAINS4_8MMA_AtomIJNS4_20SM100_MMA_F16BF16_SSISJ_SJ_fLi64ELi256ELNS4_4UMMA5MajorE0ELSP_0ELNSO_7ScaleInE0ELSQ_0EEEEEENS4_6LayoutINS5_IJSC_SC_SC_EEENS5_IJNSA_ILi0EEESV_SV_EEEEENS5_IJNS4_10UnderscoreESY_SY_EEEEENS4_13SM90_TMA_LOADENS4_14ComposedLayoutINS4_7SwizzleILi2ELi4ELi3EEENS4_18smem_ptr_flag_bitsILi16EEENST_INS5_IJNSA_ILi8EEESH_EEENS5_IJSH_SC_EEEEEEEvNS4_8identityENS4_23SM90_TMA_LOAD_MULTICASTES1B_vS1C_EENS_8epilogue10collective18CollectiveEpilogueINS1F_23Sm100TmaWarpSpecializedILi4ELi2ELi32ELb1ELb0EEEJSI_NS5_IJNST_ISF_SC_EES1K_EEESJ_SK_SJ_SK_NS1F_6fusion15FusionCallbacksIS1J_NS1M_17LinearCombinationISJ_fSJ_fLNS_15FloatRoundStyleE2EEESI_S1L_JEEENS4_5SM1004TMEM4LOAD26SM100_TMEM_LOAD_16dp256b8xES11_NS12_INS13_ILi3ELi4ELi3EEES16_NST_INS5_IJS17_SF_EEENS5_IJSF_SC_EEEEEEENS4_17SM75_U32x4_LDSM_NENS4_14SM90_TMA_STOREES20_NS4_17SM90_U32x4_STSM_NENS4_39AutoVectorizingCopyWithAssumedAlignmentILi128EEEEEEvvEEEEvNT_6ParamsE)
        .other          _ZN7cutlass13device_kernelINS_4gemm6kernel13GemmUniversalIN4cute5tupleIJiiiiEEENS1_10collective13CollectiveMmaINS1_35MainloopSm100TmaUmmaWarpSpecializedILi9ELi2ELi4ENS5_IJNS4_1CILi4EEENSA_ILi1EEESC_EEEEENS5_IJNSA_ILi64EEENSA_ILi256EEENSA_ILi32EEEEEENS_10bfloat16_tENS5_IJlSC_lEEESJ_SK_NS4_8TiledMMAINS4_8MMA_AtomIJNS4_20SM100_MMA_F16BF16_SSISJ_SJ_fLi64ELi256ELNS4_4UMMA5MajorE0ELSP_0ELNSO_7ScaleInE0ELSQ_0EEEEEENS4_6LayoutINS5_IJSC_SC_SC_EEENS5_IJNSA_ILi0EEESV_SV_EEEEENS5_IJNS4_10UnderscoreESY_SY_EEEEENS4_13SM90_TMA_LOADENS4_14ComposedLayoutINS4_7SwizzleILi2ELi4ELi3EEENS4_18smem_ptr_flag_bitsILi16EEENST_INS5_IJNSA_ILi8EEESH_EEENS5_IJSH_SC_EEEEEEEvNS4_8identityENS4_23SM90_TMA_LOAD_MULTICASTES1B_vS1C_EENS_8epilogue10collective18CollectiveEpilogueINS1F_23Sm100TmaWarpSpecializedILi4ELi2ELi32ELb1ELb0EEEJSI_NS5_IJNST_ISF_SC_EES1K_EEESJ_SK_SJ_SK_NS1F_6fusion15FusionCallbacksIS1J_NS1M_17LinearCombinationISJ_fSJ_fLNS_15FloatRoundStyleE2EEESI_S1L_JEEENS4_5SM1004TMEM4LOAD26SM100_TMEM_LOAD_16dp256b8xES11_NS12_INS13_ILi3ELi4ELi3EEES16_NST_INS5_IJS17_SF_EEENS5_IJSF_SC_EEEEEEENS4_17SM75_U32x4_LDSM_NENS4_14SM90_TMA_STOREES20_NS4_17SM90_U32x4_STSM_NENS4_39AutoVectorizingCopyWithAssumedAlignmentILi128EEEEEEvvEEEEvNT_6ParamsE,@"STO_CUDA_ENTRY STV_DEFAULT"
_ZN7cutlass13device_kernelINS_4gemm6kernel13GemmUniversalIN4cute5tupleIJiiiiEEENS1_10collective13CollectiveMmaINS1_35MainloopSm100TmaUmmaWarpSpecializedILi9ELi2ELi4ENS5_IJNS4_1CILi4EEENSA_ILi1EEESC_EEEEENS5_IJNSA_ILi64EEENSA_ILi256EEENSA_ILi32EEEEEENS_10bfloat16_tENS5_IJlSC_lEEESJ_SK_NS4_8TiledMMAINS4_8MMA_AtomIJNS4_20SM100_MMA_F16BF16_SSISJ_SJ_fLi64ELi256ELNS4_4UMMA5MajorE0ELSP_0ELNSO_7ScaleInE0ELSQ_0EEEEEENS4_6LayoutINS5_IJSC_SC_SC_EEENS5_IJNSA_ILi0EEESV_SV_EEEEENS5_IJNS4_10UnderscoreESY_SY_EEEEENS4_13SM90_TMA_LOADENS4_14ComposedLayoutINS4_7SwizzleILi2ELi4ELi3EEENS4_18smem_ptr_flag_bitsILi16EEENST_INS5_IJNSA_ILi8EEESH_EEENS5_IJSH_SC_EEEEEEEvNS4_8identityENS4_23SM90_TMA_LOAD_MULTICASTES1B_vS1C_EENS_8epilogue10collective18CollectiveEpilogueINS1F_23Sm100TmaWarpSpecializedILi4ELi2ELi32ELb1ELb0EEEJSI_NS5_IJNST_ISF_SC_EES1K_EEESJ_SK_SJ_SK_NS1F_6fusion15FusionCallbacksIS1J_NS1M_17LinearCombinationISJ_fSJ_fLNS_15FloatRoundStyleE2EEESI_S1L_JEEENS4_5SM1004TMEM4LOAD26SM100_TMEM_LOAD_16dp256b8xES11_NS12_INS13_ILi3ELi4ELi3EEES16_NST_INS5_IJS17_SF_EEENS5_IJSF_SC_EEEEEEENS4_17SM75_U32x4_LDSM_NENS4_14SM90_TMA_STOREES20_NS4_17SM90_U32x4_STSM_NENS4_39AutoVectorizingCopyWithAssumedAlignmentILi128EEEEEEvvEEEEvNT_6ParamsE:
[----:B------:R-:W1:Y:S01]  /*0000*/  LDC R1, c[0x0][0x37c] ;  /* 0x0000df00ff017b82 */ /* 0x000e620000000800 */
[----:B------:R-:W2:Y:S01]  /*0010*/  S2R R94, SR_TID.X ;  /* 0x00000000005e7919 */ /* 0x000ea20000002100 */
[----:B------:R-:W3:Y:S01]  /*0020*/  LDCU.64 UR8, c[0x0][0x890] ;  /* 0x00011200ff0877ac */ /* 0x000ee20008000a00 */
[----:B------:R-:W-:Y:S02]  /*0030*/  PRMT R81, RZ, 0x7610, R81 ;  /* 0x00007610ff517816 */ /* 0x000fe40000000051 */
[----:B------:R-:W-:Y:S01]  /*0040*/  ELECT P3, URZ, PT ;  /* 0x0000000000ff782f */ /* 0x000fe20003860000 */
[----:B---3--:R-:W-:-:S04]  /*0050*/  UISETP.NE.U32.AND UP0, UPT, UR8, URZ, UPT ;  /* 0x000000ff0800728c */ /* 0x008fc8000bf05070 */
[----:B------:R-:W-:Y:S01]  /*0060*/  UISETP.NE.AND.EX UP0, UPT, UR9, URZ, UPT, UP0 ;  /* 0x000000ff0900728c */ /* 0x000fe2000bf05300 */
[----:B--2---:R-:W-:-:S05]  /*0070*/  SHF.R.U32.HI R82, RZ, 0x5, R94 ;  /* 0x00000005ff527819 */ /* 0x004fca000001165e */
[----:B------:R-:W2:Y:S02]  /*0080*/  SHFL.IDX PT, R0, R82, RZ, 0x1f ;  /* 0x00001fff52007589 */ /* 0x000ea400000e0000 */
[----:B--2---:R-:W-:Y:S01]  /*0090*/  R2UR UR18, R0 ;  /* 0x00000000001272ca */ /* 0x004fe200000e0000 */
[----:B-1----:R-:W-:-:S14]  /*00a0*/  BRA.U UP0, `(.L_x_0) ;  /* 0x0000000100307547 */ /* 0x002fdc000b800000 */
[----:B------:R-:W1:Y:S02]  /*00b0*/  LDCU.64 UR4, c[0x0][0x888] ;  /* 0x00011100ff0477ac */ /* 0x000e640008000a00 */
[----:B-1----:R-:W-:-:S04]  /*00c0*/  UISETP.NE.U32.AND UP0, UPT, UR4, URZ, UPT ;  /* 0x000000ff0400728c */ /* 0x002fc8000bf05070 */
[----:B------:R-:W-:-:S09]  /*00d0*/  UISETP.NE.AND.EX UP0, UPT, UR5, URZ, UPT, UP0 ;  /* 0x000000ff0500728c */ /* 0x000fd2000bf05300 */
[----:B------:R-:W-:Y:S05]  /*00e0*/  BRA.U !UP0, `(.L_x_1) ;  /* 0x0000000108147547 */ /* 0x000fea000b800000 */
[----:B------:R-:W1:Y:S01]  /*00f0*/  LDC.64 R2, c[0x0][0x888] ;  /* 0x00022200ff027b82 */ /* 0x000e620000000a00 */
[----:B------:R-:W1:Y:S02]  /*0100*/  LDCU.64 UR4, c[0x0][0x358] ;  /* 0x00006b00ff0477ac */ /* 0x000e640008000a00 */
[----:B-1----:R1:W5:Y:S01]  /*0110*/  LDG.E R41, desc[UR4][R2.64] ;  /* 0x0000000402297981 */ /* 0x002362000c1e1900 */
[----:B------:R-:W-:Y:S01]  /*0120*/  HFMA2 R81, -RZ, RZ, 0, 5.9604644775390625e-08 ;  /* 0x00000001ff517431 */ /* 0x000fe200000001ff */
[----:B------:R-:W-:Y:S05]  /*0130*/  BRA `(.L_x_0) ;  /* 0x00000000000c7947 */ /* 0x000fea0003800000 */
.L_x_1:
[----:B------:R-:W1:Y:S01]  /*0140*/  LDCU UR4, c[0x0][0x880] ;  /* 0x00011000ff0477ac */ /* 0x000e620008000800 */
[----:B------:R-:W-:Y:S01]  /*0150*/  HFMA2 R81, -RZ, RZ, 0, 5.9604644775390625e-08 ;  /* 0x00000001ff517431 */ /* 0x000fe200000001ff */
[----:B-1----:R-:W-:-:S07]  /*0160*/  MOV R41, UR4 ;  /* 0x0000000400297c02 */ /* 0x002fce0008000f00 */
.L_x_0:
[----:B------:R-:W2:Y:S02]  /*0170*/  LDCU.64 UR4, c[0x0][0x8b0] ;  /* 0x00011600ff0477ac */ /* 0x000ea40008000a00 */
[----:B--2---:R-:W-:-:S04]  /*0180*/  UISETP.NE.U32.AND UP0, UPT, UR4, URZ, UPT ;  /* 0x000000ff0400728c */ /* 0x004fc8000bf05070 */
[----:B------:R-:W-:-:S09]  /*0190*/  UISETP.NE.AND.EX UP0, UPT, UR5, URZ, UPT, UP0 ;  /* 0x000000ff0500728c */ /* 0x000fd2000bf05300 */
[----:B------:R-:W-:Y:S05]  /*01a0*/  BRA.U UP0, `(.L_x_2) ;  /* 0x0000000100287547 */ /* 0x000fea000b800000 */
[----:B------:R-:W2:Y:S02]  /*01b0*/  LDCU.64 UR4, c[0x0][0x8a8] ;  /* 0x00011500ff0477ac */ /* 0x000ea40008000a00 */
[----:B--2---:R-:W-:-:S04]  /*01c0*/  UISETP.NE.U32.AND UP0, UPT, UR4, URZ, UPT ;  /* 0x000000ff0400728c */ /* 0x004fc8000bf05070 */
[----:B------:R-:W-:-:S09]  /*01d0*/  UISETP.NE.AND.EX UP0, UPT, UR5, URZ, UPT, UP0 ;  /* 0x000000ff0500728c */ /* 0x000fd2000bf05300 */
[----:B------:R-:W-:Y:S05]  /*01e0*/  BRA.U !UP0, `(.L_x_3) ;  /* 0x0000000108107547 */ /* 0x000fea000b800000 */
[----:B------:R-:W2:Y:S01]  /*01f0*/  LDC.64 R38, c[0x0][0x8a8] ;  /* 0x00022a00ff267b82 */ /* 0x000ea20000000a00 */
[----:B------:R-:W2:Y:S02]  /*0200*/  LDCU.64 UR4, c[0x0][0x358] ;  /* 0x00006b00ff0477ac */ /* 0x000ea40008000a00 */
[----:B--2---:R2:W5:Y:S01]  /*0210*/  LDG.E R38, desc[UR4][R38.64] ;  /* 0x0000000426267981 */ /* 0x004562000c1e1900 */
[----:B------:R-:W-:Y:S05]  /*0220*/  BRA `(.L_x_2) ;  /* 0x0000000000087947 */ /* 0x000fea0003800000 */
.L_x_3:
[----:B------:R-:W2:Y:S02]  /*0230*/  LDCU UR4, c[0x0][0x8a0] ;  /* 0x00011400ff0477ac */ /* 0x000ea40008000800 */
[----:B--2---:R-:W-:Y:S02]  /*0240*/  MOV R38, UR4 ;  /* 0x0000000400267c02 */ /* 0x004fe40008000f00 */
.L_x_2:
[----:B------:R-:W-:Y:S01]  /*0250*/  IMAD.U32 R0, RZ, RZ, UR18 ;  /* 0x00000012ff007e24 */ /* 0x000fe2000f8e00ff */
[----:B------:R-:W-:Y:S04]  /*0260*/  BSSY.RECONVERGENT B0, `(.L_x_4) ;  /* 0x000000c000007945 */ /* 0x000fe80003800200 */
[C---:B------:R-:W-:Y:S02]  /*0270*/  ISETP.NE.OR P1, PT, R0.reuse, 0x1, !P3 ;  /* 0x000000010000780c */ /* 0x040fe40005f25670 */
[----:B------:R-:W-:-:S11]  /*0280*/  ISETP.NE.OR P0, PT, R0, 0x3, !P3 ;  /* 0x000000030000780c */ /* 0x000fd60005f05670 */
[----:B------:R-:W-:Y:S05]  /*0290*/  @P1 BRA `(.L_x_5) ;  /* 0x0000000000201947 */ /* 0x000fea0003800000 */
[----:B------:R-:W3:Y:S02]  /*02a0*/  LDCU.64 UR4, c[0x0][0x348] ;  /* 0x00006900ff0477ac */ /* 0x000ee40008000a00 */
[----:B---3--:R-:W-:Y:S02]  /*02b0*/  UIADD3 UR6, UP1, UPT, UR4, 0x80, URZ ;  /* 0x0000008004067890 */ /* 0x008fe4000ff3e0ff */
[----:B------:R-:W-:Y:S02]  /*02c0*/  UIADD3 UR4, UP0, UPT, UR4, 0x180, URZ ;  /* 0x0000018004047890 */ /* 0x000fe4000ff1e0ff */
[----:B------:R-:W-:Y:S02]  /*02d0*/  UIADD3.X UR7, UPT, UPT, URZ, UR5, URZ, UP1, !UPT ;  /* 0x00000005ff077290 */ /* 0x000fe40008ffe4ff */
[----:B------:R-:W-:-:S07]  /*02e0*/  UIADD3.X UR5, UPT, UPT, URZ, UR5, URZ, UP0, !UPT ;  /* 0x00000005ff057290 */ /* 0x000fce00087fe4ff */
[----:B------:R3:W-:Y:S02]  /*02f0*/  UTMACCTL.PF [UR6] ;  /* 0x00000000060079b9 */ /* 0x0007e40008040000 */
[----:B------:R3:W-:Y:S02]  /*0300*/  UTMACCTL.PF [UR4] ;  /* 0x00000000040079b9 */ /* 0x0007e40008040000 */
[----:B---3--:R-:W-:Y:S01]  /*0310*/  NOP ;  /* 0x0000000000007918 */ /* 0x008fe20000000000 */
.L_x_5:
[----:B------:R-:W-:Y:S05]  /*0320*/  BSYNC.RECONVERGENT B0 ;  /* 0x0000000000007941 */ /* 0x000fea0003800200 */
.L_x_4:
[----:B------:R-:W-:Y:S04]  /*0330*/  BSSY.RECONVERGENT B0, `(.L_x_6) ;  /* 0x000000a000007945 */ /* 0x000fe80003800200 */
        /* <DEDUP_REMOVED lines=9> */
.L_x_7:
[----:B------:R-:W-:Y:S05]  /*03d0*/  BSYNC.RECONVERGENT B0 ;  /* 0x0000000000007941 */ /* 0x000fea0003800200 */
.L_x_6:
[----:B------:R-:W3:Y:S01]  /*03e0*/  LDCU.64 UR4, c[0x0][0x888] ;  /* 0x00011100ff0477ac */ /* 0x000ee20008000a00 */
[----:B------:R-:W-:Y:S02]  /*03f0*/  UISETP.EQ.U32.AND UP2, UPT, UR8, URZ, UPT ;  /* 0x000000ff0800728c */ /* 0x000fe4000bf42070 */
[----:B------:R-:W-:Y:S02]  /*0400*/  UPLOP3.LUT UP3, UPT, UPT, UPT, UPT, 0x80, 0x8 ;  /* 0x000000000008789c */ /* 0x000fe40003f6f070 */
[----:B---3--:R-:W-:-:S04]  /*0410*/  UISETP.NE.U32.AND UP0, UPT, UR4, URZ, UPT ;  /* 0x000000ff0400728c */ /* 0x008fc8000bf05070 */
[----:B------:R-:W-:-:S04]  /*0420*/  UISETP.NE.AND.EX UP1, UPT, UR5, URZ, UPT, UP0 ;  /* 0x000000ff0500728c */ /* 0x000fc8000bf25300 */
[----:B------:R-:W-:-:S04]  /*0430*/  UISETP.EQ.OR.EX UP4, UPT, UR9, URZ, !UP1, UP2 ;  /* 0x000000ff0900728c */ /* 0x000fc8000cf82720 */
[----:B------:R-:W-:-:S06]  /*0440*/  UP2UR UR4, UPR, URZ, 0x10 ;  /* 0x00000010ff047883 */ /* 0x000fcc0008000000 */
[----:B------:R-:W-:Y:S01]  /*0450*/  MOV R85, UR4 ;  /* 0x0000000400557c02 */ /* 0x000fe20008000f00 */
[----:B------:R-:W-:Y:S06]  /*0460*/  BRA.U !UP4, `(.L_x_8) ;  /* 0x000000010c207547 */ /* 0x000fec000b800000 */
[----:B------:R-:W-:Y:S01]  /*0470*/  UISETP.NE.U32.AND UP2, UPT, UR8, URZ, UPT ;  /* 0x000000ff0800728c */ /* 0x000fe2000bf45070 */
[----:B-----5:R-:W-:Y:S01]  /*0480*/  FSETP.NEU.AND P0, PT, R41, RZ, PT ;  /* 0x000000ff2900720b */ /* 0x020fe20003f0d000 */
[----:B------:R-:W-:Y:S02]  /*0490*/  USEL UR4, URZ, 0xffffffff, UP1 ;  /* 0xffffffffff047887 */ /* 0x000fe40008800000 */
[----:B------:R-:W-:-:S10]  /*04a0*/  UISETP.NE.AND.EX UP2, UPT, UR9, URZ, UPT, UP2 ;  /* 0x000000ff0900728c */ /* 0x000fd4000bf45320 */
[----:B------:R-:W-:Y:S01]  /*04b0*/  VOTEU.ANY UP0, P0 ;  /* 0x0000000000ff7886 */ /* 0x000fe20000000100 */
[----:B------:R-:W-:-:S04]  /*04c0*/  @!UP2 USEL UR4, URZ, 0xffffffff, UP0 ;  /* 0xffffffffff04a887 */ /* 0x000fc80008000000 */
[----:B------:R-:W-:-:S04]  /*04d0*/  ULOP3.LUT UR4, UR4, 0x1, URZ, 0xc0, !UPT ;  /* 0x0000000104047892 */ /* 0x000fc8000f8ec0ff */
[----:B------:R-:W-:-:S11]  /*04e0*/  UISETP.NE.U32.AND UP3, UPT, UR4, 0x1, UPT ;  /* 0x000000010400788c */ /* 0x000fd6000bf65070 */
.L_x_8:
[----:B-1----:R-:W1:Y:S02]  /*04f0*/  SHFL.IDX PT, R2, R82, RZ, 0x1f ;  /* 0x00001fff52027589 */ /* 0x002e6400000e0000 */
[----:B-1----:R-:W-:-:S13]  /*0500*/  ISETP.NE.AND P0, PT, R2, RZ, PT ;  /* 0x000000ff0200720c */ /* 0x002fda0003f05270 */
[----:B------:R-:W-:Y:S05]  /*0510*/  @P0 BRA `(.L_x_9) ;  /* 0x00000000008c0947 */ /* 0x000fea0003800000 */
[----:B------:R-:W-:Y:S01]  /*0520*/  ELECT P0, URZ, PT ;  /* 0x0000000000ff782f */ /* 0x000fe20003800000 */
[----:B------:R-:W-:-:S12]  /*0530*/  BSSY.RECONVERGENT B0, `(.L_x_9) ;  /* 0x0000021000007945 */ /* 0x000fd80003800200 */
[----:B------:R-:W-:Y:S05]  /*0540*/  @!P0 BRA `(.L_x_10) ;  /* 0x00000000007c8947 */ /* 0x000fea0003800000 */
[----:B------:R-:W1:Y:S01]  /*0550*/  S2UR UR4, SR_CgaCtaId ;  /* 0x00000000000479c3 */ /* 0x000e620000008800 */
[----:B------:R-:W-:Y:S01]  /*0560*/  UMOV UR5, 0x400 ;  /* 0x0000040000057882 */ /* 0x000fe20000000000 */
[----:B------:R-:W-:Y:S01]  /*0570*/  UMOV UR8, 0x1 ;  /* 0x0000000100087882 */ /* 0x000fe20000000000 */
[----:B------:R-:W-:Y:S01]  /*0580*/  UMOV UR6, 0x4 ;  /* 0x0000000400067882 */ /* 0x000fe20000000000 */
[----:B------:R-:W-:-:S04]  /*0590*/  UIADD3 UR8, UPT, UPT, -UR8, 0x100000, URZ ;  /* 0x0010000008087890 */ /* 0x000fc8000fffe1ff */
[----:B------:R-:W-:Y:S02]  /*05a0*/  USHF.L.U32 UR9, UR8, 0xb, URZ ;  /* 0x0000000b08097899 */ /* 0x000fe400080006ff */
[----:B------:R-:W-:Y:S02]  /*05b0*/  USHF.L.U32 UR8, UR8, 0x1, URZ ;  /* 0x0000000108087899 */ /* 0x000fe400080006ff */
[----:B------:R-:W-:-:S04]  /*05c0*/  UIADD3 UR6, UPT, UPT, -UR6, 0x100000, URZ ;  /* 0x0010000006067890 */ /* 0x000fc8000fffe1ff */
[----:B------:R-:W-:Y:S02]  /*05d0*/  USHF.L.U32 UR7, UR6, 0xb, URZ ;  /* 0x0000000b06077899 */ /* 0x000fe400080006ff */
[----:B------:R-:W-:Y:S02]  /*05e0*/  USHF.L.U32 UR6, UR6, 0x1, URZ ;  /* 0x0000000106067899 */ /* 0x000fe400080006ff */
[----:B-1----:R-:W-:Y:S01]  /*05f0*/  ULEA UR4, UR4, UR5, 0x18 ;  /* 0x0000000504047291 */ /* 0x002fe2000f8ec0ff */
[----:B------:R-:W1:Y:S11]  /*0600*/  FENCE.VIEW.ASYNC.S ;  /* 0x00000000000073c6 */ /* 0x000e760000000000 */
[----:B-1----:R1:W3:Y:S01]  /*0610*/  SYNCS.EXCH.64 URZ, [UR4], UR8 ;  /* 0x0000000804ff75b2 */ /* 0x0022e20008000100 */
[----:B------:R1:W4:Y:S01]  /*0620*/  SYNCS.EXCH.64 URZ, [UR4+0x48], UR6 ;  /* 0x0000480604ff75b2 */ /* 0x0003220008000100 */
[----:B------:R1:W1:Y:S01]  /*0630*/  SYNCS.EXCH.64 URZ, [UR4+0x8], UR8 ;  /* 0x0000080804ff75b2 */ /* 0x0002620008000100 */
        /* <DEDUP_REMOVED lines=15> */
[----:B------:R-:W-:Y:S01]  /*0730*/  NOP ;  /* 0x0000000000007918 */ /* 0x000fe20000000000 */
.L_x_10:
[----:B-1----:R-:W-:Y:S05]  /*0740*/  BSYNC.RECONVERGENT B0 ;  /* 0x0000000000007941 */ /* 0x002fea0003800200 */
.L_x_9:
[----:B------:R-:W1:Y:S01]  /*0750*/  SHFL.IDX PT, R2, R82, RZ, 0x1f ;  /* 0x00001fff52027589 */ /* 0x000e6200000e0000 */
[----:B------:R-:W-:Y:S01]  /*0760*/  NOP ;  /* 0x0000000000007918 */ /* 0x000fe20000000000 */
[----:B-1----:R-:W-:-:S13]  /*0770*/  ISETP.NE.AND P0, PT, R2, 0x1, PT ;  /* 0x000000010200780c */ /* 0x002fda0003f05270 */
[----:B------:R-:W-:Y:S05]  /*0780*/  @P0 BRA `(.L_x_11) ;  /* 0x0000000000580947 */ /* 0x000fea0003800000 */
        /* <DEDUP_REMOVED lines=9> */
[----:B------:R-:W-:Y:S01]  /*0820*/  USHF.L.U32 UR6, UR6, 0x1, URZ ;  /* 0x0000000106067899 */ /* 0x000fe200080006ff */
[----:B------:R-:W-:Y:S01]  /*0830*/  ELECT P0, URZ, PT ;  /* 0x0000000000ff782f */ /* 0x000fe20003800000 */
[----:B-1----:R-:W-:Y:S01]  /*0840*/  ULEA UR4, UR4, UR5, 0x18 ;  /* 0x0000000504047291 */ /* 0x002fe2000f8ec0ff */
[----:B------:R-:W1:Y:S11]  /*0850*/  FENCE.VIEW.ASYNC.S ;  /* 0x00000000000073c6 */ /* 0x000e760000000000 */
[----:B-1----:R1:W1:Y:S01]  /*0860*/  SYNCS.EXCH.64 URZ, [UR4+0x90], UR8 ;  /* 0x0000900804ff75b2 */ /* 0x0022620008000100 */
        /* <DEDUP_REMOVED lines=8> */
.L_x_11:
[----:B------:R-:W2:Y:S01]  /*08f0*/  SHFL.IDX PT, R2, R82, RZ, 0x1f ;  /* 0x00001fff52027589 */ /* 0x000ea200000e0000 */
[----:B------:R-:W-:Y:S01]  /*0900*/  NOP ;  /* 0x0000000000007918 */ /* 0x000fe20000000000 */
[----:B--2---:R-:W-:-:S13]  /*0910*/  ISETP.NE.AND P0, PT, R2, 0x3, PT ;  /* 0x000000030200780c */ /* 0x004fda0003f05270 */
[----:B------:R-:W-:Y:S05]  /*0920*/  @P0 BRA `(.L_x_12) ;  /* 0x0000000000300947 */ /* 0x000fea0003800000 */
[----:B-1----:R-:W1:Y:S01]  /*0930*/  S2UR UR4, SR_CgaCtaId ;  /* 0x00000000000479c3 */ /* 0x002e620000008800 */
[----:B------:R-:W-:Y:S01]  /*0940*/  UMOV UR6, 0x400 ;  /* 0x0000040000067882 */ /* 0x000fe20000000000 */
[----:B------:R-:W-:Y:S01]  /*0950*/  UMOV UR5, 0x20 ;  /* 0x0000002000057882 */ /* 0x000fe20000000000 */
[----:B------:R-:W-:Y:S01]  /*0960*/  ELECT P0, URZ, PT ;  /* 0x0000000000ff782f */ /* 0x000fe20003800000 */
[----:B-1----:R-:W-:Y:S02]  /*0970*/  ULEA UR6, UR4, UR6, 0x18 ;  /* 0x0000000604067291 */ /* 0x002fe4000f8ec0ff */
[----:B------:R-:W-:-:S04]  /*0980*/  UIADD3 UR4, UPT, UPT, -UR5, 0x100000, URZ ;  /* 0x0010000005047890 */ /* 0x000fc8000fffe1ff */
[----:B------:R-:W-:Y:S02]  /*0990*/  USHF.L.U32 UR5, UR4, 0xb, URZ ;  /* 0x0000000b04057899 */ /* 0x000fe400080006ff */
[----:B------:R-:W-:Y:S01]  /*09a0*/  USHF.L.U32 UR4, UR4, 0x1, URZ ;  /* 0x0000000104047899 */ /* 0x000fe200080006ff */
[----:B------:R-:W1:Y:S11]  /*09b0*/  FENCE.VIEW.ASYNC.S ;  /* 0x00000000000073c6 */ /* 0x000e760000000000 */
[----:B-1----:R2:W1:Y:S01]  /*09c0*/  SYNCS.EXCH.64 URZ, [UR6+0xd0], UR4 ;  /* 0x0000d00406ff75b2 */ /* 0x0024620008000100 */
[----:B------:R2:W1:Y:S02]  /*09d0*/  SYNCS.EXCH.64 URZ, [UR6+0xd8], UR4 ;  /* 0x0000d80406ff75b2 */ /* 0x0004640008000100 */
[----:B--2---:R-:W-:Y:S01]  /*09e0*/  NOP ;  /* 0x0000000000007918 */ /* 0x004fe20000000000 */
.L_x_12:
[----:B------:R-:W2:Y:S01]  /*09f0*/  SHFL.IDX PT, R2, R82, RZ, 0x1f ;  /* 0x00001fff52027589 */ /* 0x000ea200000e0000 */
[----:B------:R-:W-:Y:S01]  /*0a00*/  NOP ;  /* 0x0000000000007918 */ /* 0x000fe20000000000 */
[----:B--2---:R-:W-:-:S13]  /*0a10*/  ISETP.NE.AND P0, PT, R2, 0x4, PT ;  /* 0x000000040200780c */ /* 0x004fda0003f05270 */
[----:B------:R-:W-:Y:S05]  /*0a20*/  @P0 BRA `(.L_x_13) ;  /* 0x00000000004c0947 */ /* 0x000fea0003800000 */
[----:B-1----:R-:W1:Y:S01]  /*0a30*/  S2UR UR6, SR_CgaCtaId ;  /* 0x00000000000679c3 */ /* 0x002e620000008800 */
[----:B------:R-:W-:Y:S01]  /*0a40*/  UMOV UR4, 0x3a0 ;  /* 0x000003a000047882 */ /* 0x000fe20000000000 */
[----:B------:R-:W-:Y:S01]  /*0a50*/  UMOV UR5, 0x400 ;  /* 0x0000040000057882 */ /* 0x000fe20000000000 */
[----:B------:R-:W-:Y:S01]  /*0a60*/  USEL UR4, UR4, 0x320, UP3 ;  /* 0x0000032004047887 */ /* 0x000fe20009800000 */
[----:B------:R-:W-:Y:S01]  /*0a70*/  UMOV UR8, 0x1 ;  /* 0x0000000100087882 */ /* 0x000fe20000000000 */
[----:B------:R-:W-:Y:S01]  /*0a80*/  ELECT P0, URZ, PT ;  /* 0x0000000000ff782f */ /* 0x000fe20003800000 */
[----:B------:R-:W-:-:S04]  /*0a90*/  UIADD3 UR8, UPT, UPT, -UR8, 0x100000, URZ ;  /* 0x0010000008087890 */ /* 0x000fc8000fffe1ff */
[----:B------:R-:W-:Y:S02]  /*0aa0*/  USHF.L.U32 UR9, UR8, 0xb, URZ ;  /* 0x0000000b08097899 */ /* 0x000fe400080006ff */
[----:B------:R-:W-:Y:S02]  /*0ab0*/  USHF.L.U32 UR8, UR8, 0x1, URZ ;  /* 0x0000000108087899 */ /* 0x000fe400080006ff */
[----:B-1----:R-:W-:Y:S02]  /*0ac0*/  ULEA UR6, UR6, UR5, 0x18 ;  /* 0x0000000506067291 */ /* 0x002fe4000f8ec0ff */
[----:B------:R-:W-:-:S04]  /*0ad0*/  UIADD3 UR4, UPT, UPT, -UR4, 0x100000, URZ ;  /* 0x0010000004047890 */ /* 0x000fc8000fffe1ff */
[----:B------:R-:W-:Y:S02]  /*0ae0*/  USHF.L.U32 UR5, UR4, 0xb, URZ ;  /* 0x0000000b04057899 */ /* 0x000fe400080006ff */
[----:B------:R-:W-:Y:S01]  /*0af0*/  USHF.L.U32 UR4, UR4, 0x1, URZ ;  /* 0x0000000104047899 */ /* 0x000fe200080006ff */
[----:B------:R-:W1:Y:S03]  /*0b00*/  FENCE.VIEW.ASYNC.S ;  /* 0x00000000000073c6 */ /* 0x000e660000000000 */
[----:B-1----:R2:W1:Y:S08]  /*0b10*/  SYNCS.EXCH.64 URZ, [UR6+0xe0], UR8 ;  /* 0x0000e00806ff75b2 */ /* 0x0024700008000100 */
[----:B------:R2:W1:Y:S01]  /*0b20*/  SYNCS.EXCH.64 URZ, [UR6+0xf0], UR4 ;  /* 0x0000f00406ff75b2 */ /* 0x0004620008000100 */
[----:B------:R2:W1:Y:S01]  /*0b30*/  SYNCS.EXCH.64 URZ, [UR6+0xe8], UR8 ;  /* 0x0000e80806ff75b2 */ /* 0x0004620008000100 */
[----:B------:R2:W1:Y:S02]  /*0b40*/  SYNCS.EXCH.64 URZ, [UR6+0xf8], UR4 ;  /* 0x0000f80406ff75b2 */ /* 0x0004640008000100 */
[----:B--2---:R-:W-:Y:S01]  /*0b50*/  NOP ;  /* 0x0000000000007918 */ /* 0x004fe20000000000 */
.L_x_13:
[----:B------:R-:W2:Y:S01]  /*0b60*/  SHFL.IDX PT, R2, R82, RZ, 0x1f ;  /* 0x00001fff52027589 */ /* 0x000ea200000e0000 */
[----:B------:R-:W-:Y:S01]  /*0b70*/  NOP ;  /* 0x0000000000007918 */ /* 0x000fe20000000000 */
[----:B--2---:R-:W-:-:S13]  /*0b80*/  ISETP.NE.AND P0, PT, R2, 0x5, PT ;  /* 0x000000050200780c */ /* 0x004fda0003f05270 */
[----:B------:R-:W-:Y:S05]  /*0b90*/  @P0 BRA `(.L_x_14) ;  /* 0x0000000000580947 */ /* 0x000fea0003800000 */
[----:B-1----:R-:W1:Y:S01]  /*0ba0*/  S2UR UR4, SR_CgaCtaId ;  /* 0x00000000000479c3 */ /* 0x002e620000008800 */
        /* <DEDUP_REMOVED lines=19> */
[----:B------:R2:W1:Y:S02]  /*0ce0*/  SYNCS.EXCH.64 URZ, [UR4+0x138], UR6 ;  /* 0x0001380604ff75b2 */ /* 0x0004640008000100 */
[----:B--2---:R-:W-:Y:S01]  /*0cf0*/  NOP ;  /* 0x0000000000007918 */ /* 0x004fe20000000000 */
.L_x_14:
[----:B------:R-:W2:Y:S01]  /*0d00*/  SHFL.IDX PT, R2, R82, RZ, 0x1f ;  /* 0x00001fff52027589 */ /* 0x000ea200000e0000 */
[----:B------:R-:W-:Y:S01]  /*0d10*/  NOP ;  /* 0x0000000000007918 */ /* 0x000fe20000000000 */
[----:B--2---:R-:W-:-:S13]  /*0d20*/  ISETP.NE.AND P0, PT, R2, 0x3, PT ;  /* 0x000000030200780c */ /* 0x004fda0003f05270 */
[----:B------:R-:W-:Y:S05]  /*0d30*/  @P0 BRA `(.L_x_15) ;  /* 0x0000000000380947 */ /* 0x000fea0003800000 */
[----:B------:R-:W2:Y:S01]  /*0d40*/  S2UR UR5, SR_CgaCtaId ;  /* 0x00000000000579c3 */ /* 0x000ea20000008800 */
[----:B-1----:R-:W-:Y:S01]  /*0d50*/  UMOV UR4, 0x400 ;  /* 0x0000040000047882 */ /* 0x002fe20000000000 */
[----:B------:R-:W-:Y:S01]  /*0d60*/  UMOV UR6, 0x20 ;  /* 0x0000002000067882 */ /* 0x000fe20000000000 */
[----:B------:R-:W-:Y:S01]  /*0d70*/  ELECT P0, URZ, PT ;  /* 0x0000000000ff782f */ /* 0x000fe20003800000 */
[----:B------:R-:W-:-:S04]  /*0d80*/  UIADD3 UR6, UPT, UPT, -UR6, 0x100000, URZ ;  /* 0x0010000006067890 */ /* 0x000fc8000fffe1ff */
[----:B------:R-:W-:Y:S02]  /*0d90*/  USHF.L.U32 UR7, UR6, 0xb, URZ ;  /* 0x0000000b06077899 */ /* 0x000fe400080006ff */
[----:B------:R-:W-:Y:S02]  /*0da0*/  USHF.L.U32 UR6, UR6, 0x1, URZ ;  /* 0x0000000106067899 */ /* 0x000fe400080006ff */
[----:B--2---:R-:W-:Y:S01]  /*0db0*/  ULEA UR4, UR5, UR4, 0x18 ;  /* 0x0000000405047291 */ /* 0x004fe2000f8ec0ff */
[----:B------:R-:W1:Y:S11]  /*0dc0*/  FENCE.VIEW.ASYNC.S ;  /* 0x00000000000073c6 */ /* 0x000e760000000000 */
[----:B-1----:R2:W1:Y:S01]  /*0dd0*/  SYNCS.EXCH.64 URZ, [UR4+0x140], UR6 ;  /* 0x0001400604ff75b2 */ /* 0x0024620008000100 */
[----:B------:R2:W1:Y:S01]  /*0de0*/  SYNCS.EXCH.64 URZ, [UR4+0x150], UR6 ;  /* 0x0001500604ff75b2 */ /* 0x0004620008000100 */
[----:B------:R2:W1:Y:S01]  /*0df0*/  SYNCS.EXCH.64 URZ, [UR4+0x148], UR6 ;  /* 0x0001480604ff75b2 */ /* 0x0004620008000100 */
[----:B------:R2:W1:Y:S02]  /*0e00*/  SYNCS.EXCH.64 URZ, [UR4+0x158], UR6 ;  /* 0x0001580604ff75b2 */ /* 0x0004640008000100 */
[----:B--2---:R-:W-:Y:S01]  /*0e10*/  NOP ;  /* 0x0000000000007918 */ /* 0x004fe20000000000 */
.L_x_15:
[----:B-1----:R-:W1:Y:S01]  /*0e20*/  LDCU UR4, c[0x0][0x36c] ;  /* 0x00006d80ff0477ac */ /* 0x002e620008000800 */
[----:B------:R-:W-:Y:S01]  /*0e30*/  ISETP.NE.OR P3, PT, R0, 0x2, !P3 ;  /* 0x000000020000780c */ /* 0x000fe20005f65670 */
[----:B------:R-:W-:Y:S01]  /*0e40*/  NOP ;  /* 0x0000000000007918 */ /* 0x000fe20000000000 */
[----:B------:R-:W-:Y:S01]  /*0e50*/  LOP3.LUT R0, R94, 0x1f, RZ, 0xc0, !PT ;  /* 0x0000001f5e007812 */ /* 0x000fe200078ec0ff */
[----:B------:R-:W-:Y:S02]  /*0e60*/  UISETP.NE.AND UP4, UPT, UR18, 0x2, UPT ;  /* 0x000000021200788c */ /* 0x000fe4000bf85270 */
[----:B------:R-:W-:Y:S02]  /*0e70*/  UISETP.NE.AND UP5, UPT, UR18, URZ, UPT ;  /* 0x000000ff1200728c */ /* 0x000fe4000bfa5270 */
[----:B-1----:R-:W-:-:S09]  /*0e80*/  UISETP.EQ.U32.AND UP6, UPT, UR4, 0x1, UPT ;  /* 0x000000010400788c */ /* 0x002fd2000bfc2070 */
[----:B------:R-:W-:Y:S05]  /*0e90*/  BRA.U !UP6, `(.L_x_16) ;  /* 0x000000010e087547 */ /* 0x000fea000b800000 */
[----:B---34-:R-:W-:Y:S01]  /*0ea0*/  UCGABAR_ARV ;  /* 0x00000000000079c7 */ /* 0x018fe20008000000 */
[----:B------:R-:W-:Y:S05]  /*0eb0*/  BRA `(.L_x_17) ;  /* 0x0000000000047947 */ /* 0x000fea0003800000 */
.L_x_16:
[----:B---34-:R-:W-:Y:S01]  /*0ec0*/  NOP ;  /* 0x0000000000007918 */ /* 0x018fe20000000000 */
.L_x_17:
[----:B------:R-:W1:Y:S01]  /*0ed0*/  S2UR UR30, SR_CTAID.X ;  /* 0x00000000001e79c3 */ /* 0x000e620000002500 */
[----:B------:R-:W-:-:S05]  /*0ee0*/  CS2R.32 R84, SR_CgaSize ;  /* 0x0000000000547805 */ /* 0x000fca0000008a00 */
[----:B------:R-:W-:-:S05]  /*0ef0*/  IMAD R84, R84, -0xa0, RZ ;  /* 0xffffff6054547824 */ /* 0x000fca00078e02ff */
[----:B------:R-:W-:-:S14]  /*0f00*/  R2UR UR5, R84 ;  /* 0x00000000540572ca */ /* 0x000fdc00000e0000 */
[----:B------:R-:W2:Y:S01]  /*0f10*/  LDCU UR5, c[0x0][UR5+0x2b0] ;  /* 0x00005600050577ac */ /* 0x000ea20008000800 */
[----:B------:R-:W-:-:S05]  /*0f20*/  CS2R.32 R84, SR_CgaSize ;  /* 0x0000000000547805 */ /* 0x000fca0000008a00 */
[----:B------:R-:W-:-:S05]  /*0f30*/  IMAD R84, R84, -0xa0, RZ ;  /* 0xffffff6054547824 */ /* 0x000fca00078e02ff */
[----:B------:R-:W-:-:S14]  /*0f40*/  R2UR UR4, R84 ;  /* 0x00000000540472ca */ /* 0x000fdc00000e0000 */
[----:B------:R-:W3:Y:S01]  /*0f50*/  LDCU UR4, c[0x0][UR4+0x2b4] ;  /* 0x00005680040477ac */ /* 0x000ee20008000800 */
[----:B------:R-:W4:Y:S01]  /*0f60*/  S2UR UR31, SR_CTAID.Y ;  /* 0x00000000001f79c3 */ /* 0x000f220000002600 */
[----:B------:R-:W-:-:S05]  /*0f70*/  CS2R.32 R84, SR_CgaSize ;  /* 0x0000000000547805 */ /* 0x000fca0000008a00 */
[----:B------:R-:W-:-:S05]  /*0f80*/  IMAD R84, R84, -0xa0, RZ ;  /* 0xffffff6054547824 */ /* 0x000fca00078e02ff */
[----:B------:R-:W-:-:S14]  /*0f90*/  R2UR UR7, R84 ;  /* 0x00000000540772ca */ /* 0x000fdc00000e0000 */
[----:B------:R-:W3:Y:S01]  /*0fa0*/  LDCU UR7, c[0x0][UR7+0x2a0] ;  /* 0x00005400070777ac */ /* 0x000ee20008000800 */
[----:B------:R-:W-:-:S05]  /*0fb0*/  CS2R.32 R84, SR_CgaSize ;  /* 0x0000000000547805 */ /* 0x000fca0000008a00 */
[----:B------:R-:W-:-:S05]  /*0fc0*/  IMAD R84, R84, -0xa0, RZ ;  /* 0xffffff6054547824 */ /* 0x000fca00078e02ff */
[----:B------:R-:W-:-:S14]  /*0fd0*/  R2UR UR8, R84 ;  /* 0x00000000540872ca */ /* 0x000fdc00000e0000 */
[----:B------:R-:W3:Y:S01]  /*0fe0*/  LDCU UR8, c[0x0][UR8+0x2a4] ;  /* 0x00005480080877ac */ /* 0x000ee20008000800 */
[----:B------:R-:W3:Y:S01]  /*0ff0*/  S2UR UR9, SR_CgaCtaId ;  /* 0x00000000000979c3 */ /* 0x000ee20000008800 */
[----:B------:R-:W3:Y:S01]  /*1000*/  LDCU UR19, c[0x0][0xb24] ;  /* 0x00016480ff1377ac */ /* 0x000ee20008000800 */
[----:B------:R-:W3:Y:S01]  /*1010*/  LDCU UR42, c[0x0][0xb24] ;  /* 0x00016480ff2a77ac */ /* 0x000ee20008000800 */
[----:B-1----:R-:W-:Y:S01]  /*1020*/  I2FP.F32.U32 R3, UR30 ;  /* 0x0000001e00037c45 */ /* 0x002fe20008201000 */
[----:B------:R-:W1:Y:S04]  /*1030*/  LDCU UR22, c[0x0][0xb30] ;  /* 0x00016600ff1677ac */ /* 0x000e680008000800 */
[----:B--2---:R-:W-:Y:S01]  /*1040*/  FMUL R3, R3, UR5 ;  /* 0x0000000503037c20 */ /* 0x004fe20008400000 */
[----:B----4-:R-:W-:-:S05]  /*1050*/  I2FP.F32.U32 R2, UR31 ;  /* 0x0000001f00027c45 */ /* 0x010fca0008201000 */
[----:B------:R-:W2:Y:S01]  /*1060*/  F2I.U32.TRUNC.NTZ R3, R3 ;  /* 0x0000000300037305 */ /* 0x000ea2000020f000 */
[----:B---3--:R-:W-:Y:S01]  /*1070*/  FMUL R2, R2, UR4 ;  /* 0x0000000402027c20 */ /* 0x008fe20008400000 */
[----:B------:R-:W-:-:S06]  /*1080*/  USHF.L.U32 UR28, UR9, 0xb, URZ ;  /* 0x0000000b091c7899 */ /* 0x000fcc00080006ff */
[----:B------:R-:W3:Y:S01]  /*1090*/  F2I.U32.TRUNC.NTZ R2, R2 ;  /* 0x0000000200027305 */ /* 0x000ee2000020f000 */
[----:B------:R-:W-:Y:S01]  /*10a0*/  ULOP3.LUT UR28, UR28, 0x1800, URZ, 0xc0, !UPT ;  /* 0x000018001c1c7892 */ /* 0x000fe2000f8ec0ff */
[----:B--2---:R-:W-:Y:S02]  /*10b0*/  R2UR UR4, R3 ;  /* 0x00000000030472ca */ /* 0x004fe400000e0000 */
[----:B---3--:R-:W-:Y:S02]  /*10c0*/  R2UR UR6, R2 ;  /* 0x00000000020672ca */ /* 0x008fe400000e0000 */
[----:B------:R-:W-:-:S09]  /*10d0*/  PRMT R2, RZ, 0x7610, R2 ;  /* 0x00007610ff027816 */ /* 0x000fd20000000002 */
[----:B------:R-:W-:-:S04]  /*10e0*/  UIADD3 UR5, UPT, UPT, -UR4, URZ, URZ ;  /* 0x000000ff04057290 */ /* 0x000fc8000fffe1ff */
[----:B------:R-:W-:Y:S02]  /*10f0*/  UIMAD UR5, UR7, UR5, UR30 ;  /* 0x00000005070572a4 */ /* 0x000fe4000f8e021e */
[----:B------:R-:W-:-:S04]  /*1100*/  UIADD3 UR4, UPT, UPT, -UR6, URZ, URZ ;  /* 0x000000ff06047290 */ /* 0x000fc8000fffe1ff */
[----:B------:R-:W-:Y:S01]  /*1110*/  IMAD.U32 R84, RZ, RZ, UR5 ;  /* 0x00000005ff547e24 */ /* 0x000fe2000f8e00ff */
[----:B------:R-:W-:-:S06]  /*1120*/  UIMAD UR4, UR8, UR4, UR31 ;  /* 0x00000004080472a4 */ /* 0x000fcc000f8e021f */
[----:B------:R-:W-:Y:S01]  /*1130*/  IMAD.U32 R83, RZ, RZ, UR4 ;  /* 0x00000004ff537e24 */ /* 0x000fe2000f8e00ff */
[----:B-1----:R-:W-:Y:S06]  /*1140*/  BRA.U UP5, `(.L_x_18) ;  /* 0x0000000105487547 */ /* 0x002fec000b800000 */
[----:B------:R-:W-:Y:S02]  /*1150*/  R2UR UR4, R83 ;  /* 0x00000000530472ca */ /* 0x000fe400000e0000 */
[----:B------:R-:W-:-:S11]  /*1160*/  R2UR UR8, R84 ;  /* 0x00000000540872ca */ /* 0x000fd600000e0000 */
[----:B------:R-:W-:Y:S02]  /*1170*/  UISETP.NE.AND UP0, UPT, UR4, URZ, UPT ;  /* 0x000000ff0400728c */ /* 0x000fe4000bf05270 */
[----:B------:R-:W-:Y:S02]  /*1180*/  UISETP.NE.AND UP2, UPT, UR8, 0x1, UPT ;  /* 0x000000010800788c */ /* 0x000fe4000bf45270 */
[----:B------:R-:W-:-:S04]  /*1190*/  UISETP.EQ.OR UP0, UPT, UR8, URZ, !UP0 ;  /* 0x000000ff0800728c */ /* 0x000fc8000c702670 */
[----:B------:R-:W-:Y:S02]  /*11a0*/  USEL UR7, URZ, 0x1, !UP0 ;  /* 0x00000001ff077887 */ /* 0x000fe4000c000000 */
[----:B------:R-:W-:-:S04]  /*11b0*/  UISETP.NE.AND UP0, UPT, UR4, URZ, UPT ;  /* 0x000000ff0400728c */ /* 0x000fc8000bf05270 */
[----:B------:R-:W-:-:S04]  /*11c0*/  USEL UR4, URZ, 0x2, UP0 ;  /* 0x00000002ff047887 */ /* 0x000fc80008000000 */
[----:B------:R-:W-:Y:S02]  /*11d0*/  USEL UR6, UR4, 0x2, UP2 ;  /* 0x0000000204067887 */ /* 0x000fe40009000000 */
[----:B------:R-:W-:Y:S02]  /*11e0*/  USEL UR4, URZ, 0x4, UP0 ;  /* 0x00000004ff047887 */ /* 0x000fe40008000000 */
[----:B------:R-:W-:-:S04]  /*11f0*/  UISETP.NE.AND UP2, UPT, UR8, 0x2, UPT ;  /* 0x000000020800788c */ /* 0x000fc8000bf45270 */
[----:B------:R-:W-:Y:S02]  /*1200*/  USEL UR5, UR4, 0x4, UP2 ;  /* 0x0000000404057887 */ /* 0x000fe40009000000 */
[----:B------:R-:W-:Y:S02]  /*1210*/  USEL UR4, URZ, 0x8, UP0 ;  /* 0x00000008ff047887 */ /* 0x000fe40008000000 */
[----:B------:R-:W-:Y:S02]  /*1220*/  UISETP.NE.AND UP0, UPT, UR8, 0x3, UPT ;  /* 0x000000030800788c */ /* 0x000fe4000bf05270 */
[----:B------:R-:W-:Y:S02]  /*1230*/  UIADD3 UR5, UPT, UPT, UR5, UR6, UR7 ;  /* 0x0000000605057290 */ /* 0x000fe4000fffe007 */
[----:B------:R-:W-:-:S04]  /*1240*/  USEL UR4, UR4, 0x8, UP0 ;  /* 0x0000000804047887 */ /* 0x000fc80008000000 */
[----:B------:R-:W-:-:S06]  /*1250*/  UIADD3 UR4, UPT, UPT, UR5, UR4, URZ ;  /* 0x0000000405047290 */ /* 0x000fcc000fffe0ff */
[----:B------:R-:W-:-:S07]  /*1260*/  IMAD.U32 R2, RZ, RZ, UR4 ;  /* 0x00000004ff027e24 */ /* 0x000fce000f8e00ff */
.L_x_18:
[----:B------:R-:W1:Y:S01]  /*1270*/  S2UR UR36, SR_CTAID.Z ;  /* 0x00000000002479c3 */ /* 0x000e620000002700 */
[----:B------:R-:W-:-:S09]  /*1280*/  UISETP.GE.AND UP0, UPT, UR19, 0x1, UPT ;  /* 0x000000011300788c */ /* 0x000fd2000bf06270 */
[----:B------:R-:W-:Y:S05]  /*1290*/  BRA.U !UP0, `(.L_x_19) ;  /* 0x0000000108d47547 */ /* 0x000fea000b800000 */
[----:B------:R-:W2:Y:S01]  /*12a0*/  LDCU.128 UR12, c[0x0][0xb10] ;  /* 0x00016200ff0c77ac */ /* 0x000ea20008000c00 */
[----:B------:R-:W3:Y:S01]  /*12b0*/  LDCU UR20, c[0x0][0xb0c] ;  /* 0x00016180ff1477ac */ /* 0x000ee20008000800 */
[----:B------:R-:W4:Y:S01]  /*12c0*/  LDCU UR6, c[0x0][0x370] ;  /* 0x00006e00ff0677ac */ /* 0x000f220008000800 */
[----:B------:R-:W1:Y:S01]  /*12d0*/  LDCU UR7, c[0x0][0x374] ;  /* 0x00006e80ff0777ac */ /* 0x000e620008000800 */
[----:B------:R-:W1:Y:S01]  /*12e0*/  LDCU UR21, c[0x0][0xb20] ;  /* 0x00016400ff1577ac */ /* 0x000e620008000800 */
[----:B--2---:R-:W-:Y:S02]  /*12f0*/  UIMAD.WIDE.U32 UR4, UR30, UR12, URZ ;  /* 0x0000000c1e0472a5 */ /* 0x004fe4000f8e00ff */
[----:B---3--:R-:W-:Y:S01]  /*1300*/  UISETP.NE.AND UP0, UPT, UR20, 0x1, UPT ;  /* 0x000000011400788c */ /* 0x008fe2000bf05270 */
[----:B------:R-:W2:Y:S01]  /*1310*/  LDCU.64 UR8, c[0x0][0xb28] ;  /* 0x00016500ff0877ac */ /* 0x000ea20008000a00 */
[----:B----4-:R-:W-:-:S03]  /*1320*/  UIMAD.WIDE.U32 UR10, UR6, UR12, URZ ;  /* 0x0000000c060a72a5 */ /* 0x010fc6000f8e00ff */
[----:B------:R-:W-:Y:S01]  /*1330*/  UMOV UR4, UR5 ;  /* 0x0000000500047c82 */ /* 0x000fe20008000000 */
[----:B------:R-:W-:Y:S02]  /*1340*/  UISETP.NE.AND UP2, UPT, UR19, 0x1, UPT ;  /* 0x000000011300788c */ /* 0x000fe4000bf45270 */
[----:B------:R-:W-:Y:S01]  /*1350*/  USHF.R.U32.HI UR4, URZ, UR13, UR4 ;  /* 0x0000000dff047299 */ /* 0x000fe20008011604 */
[----:B------:R-:W-:Y:S01]  /*1360*/  UMOV UR10, UR11 ;  /* 0x0000000b000a7c82 */ /* 0x000fe20008000000 */
[----:B------:R-:W-:Y:S02]  /*1370*/  UIMAD.WIDE.U32 UR16, UR31, UR15, URZ ;  /* 0x0000000f1f1072a5 */ /* 0x000fe4000f8e00ff */
[----:B------:R-:W-:Y:S02]  /*1380*/  USEL UR5, UR30, UR4, !UP0 ;  /* 0x000000041e057287 */ /* 0x000fe4000c000000 */
[----:B------:R-:W-:Y:S02]  /*1390*/  @UP0 USHF.R.U32.HI UR6, URZ, UR13, UR10 ;  /* 0x0000000dff060299 */ /* 0x000fe4000801160a */
[----:B------:R-:W-:-:S02]  /*13a0*/  UISETP.NE.AND UP0, UPT, UR14, 0x1, UPT ;  /* 0x000000010e00788c */ /* 0x000fc4000bf05270 */
[----:B-1----:R-:W-:Y:S02]  /*13b0*/  UIMAD.WIDE.U32 UR10, UR7, UR15, URZ ;  /* 0x0000000f070a72a5 */ /* 0x002fe4000f8e00ff */
[----:B--2---:R-:W-:Y:S01]  /*13c0*/  UIMAD.WIDE.U32 UR12, UR6, UR8, URZ ;  /* 0x00000008060c72a5 */ /* 0x004fe2000f8e00ff */
[----:B------:R-:W-:Y:S02]  /*13d0*/  UMOV UR4, UR17 ;  /* 0x0000001100047c82 */ /* 0x000fe40008000000 */
[----:B------:R-:W-:Y:S02]  /*13e0*/  USHF.R.U32.HI UR4, URZ, UR21, UR4 ;  /* 0x00000015ff047299 */ /* 0x000fe40008011604 */
[----:B------:R-:W-:Y:S02]  /*13f0*/  UMOV UR10, UR11 ;  /* 0x0000000b000a7c82 */ /* 0x000fe40008000000 */
[----:B------:R-:W-:Y:S01]  /*1400*/  UMOV UR12, UR13 ;  /* 0x0000000d000c7c82 */ /* 0x000fe20008000000 */
[----:B------:R-:W-:-:S02]  /*1410*/  @UP0 USHF.R.U32.HI UR7, URZ, UR21, UR10 ;  /* 0x00000015ff070299 */ /* 0x000fc4000801160a */
[----:B------:R-:W-:Y:S02]  /*1420*/  USEL UR4, UR31, UR4, !UP0 ;  /* 0x000000041f047287 */ /* 0x000fe4000c000000 */
[----:B------:R-:W-:Y:S02]  /*1430*/  UIMAD.WIDE.U32 UR10, UR7, UR8, URZ ;  /* 0x00000008070a72a5 */ /* 0x000fe4000f8e00ff */
[----:B------:R-:W-:Y:S02]  /*1440*/  @UP2 USHF.R.U32.HI UR6, URZ, UR9, UR12 ;  /* 0x00000009ff062299 */ /* 0x000fe4000801160c */
[----:B------:R-:W-:-:S03]  /*1450*/  UIMAD.WIDE.U32 UR12, UR4, UR8, URZ ;  /* 0x00000008040c72a5 */ /* 0x000fc6000f8e00ff */
[----:B------:R-:W-:Y:S02]  /*1460*/  UMOV UR10, UR11 ;  /* 0x0000000b000a7c82 */ /* 0x000fe40008000000 */
[----:B------:R-:W-:Y:S02]  /*1470*/  @UP2 USHF.R.U32.HI UR7, URZ, UR9, UR10 ;  /* 0x00000009ff072299 */ /* 0x000fe4000801160a */
[----:B------:R-:W-:Y:S02]  /*1480*/  UIMAD UR10, UR6, UR19, URZ ;  /* 0x00000013060a72a4 */ /* 0x000fe4000f8e02ff */
[----:B------:R-:W-:-:S04]  /*1490*/  UIMAD UR7, UR7, UR19, URZ ;  /* 0x00000013070772a4 */ /* 0x000fc8000f8e02ff */
[----:B------:R-:W-:-:S03]  /*14a0*/  UISETP.GE.AND UP0, UPT, UR4, UR7, UPT ;  /* 0x000000070400728c */ /* 0x000fc6000bf06270 */
[----:B------:R-:W-:Y:S01]  /*14b0*/  UMOV UR7, UR13 ;  /* 0x0000000d00077c82 */ /* 0x000fe20008000000 */
[----:B------:R-:W-:Y:S02]  /*14c0*/  UISETP.GE.OR UP0, UPT, UR5, UR10, UP0 ;  /* 0x0000000a0500728c */ /* 0x000fe40008706670 */
[----:B------:R-:W-:Y:S02]  /*14d0*/  UIMAD.WIDE.U32 UR10, UR5, UR8, URZ ;  /* 0x00000008050a72a5 */ /* 0x000fe4000f8e00ff */
[----:B------:R-:W-:Y:S02]  /*14e0*/  USHF.R.U32.HI UR7, URZ, UR9, UR7 ;  /* 0x00000009ff077299 */ /* 0x000fe40008011607 */
[----:B------:R-:W-:Y:S02]  /*14f0*/  UIADD3 UR10, UPT, UPT, -UR4, URZ, URZ ;  /* 0x000000ff040a7290 */ /* 0x000fe4000fffe1ff */
[----:B------:R-:W-:Y:S02]  /*1500*/  USEL UR7, UR4, UR7, !UP2 ;  /* 0x0000000704077287 */ /* 0x000fe4000d000000 */
[----:B------:R-:W-:Y:S01]  /*1510*/  UIMAD UR10, UR14, UR10, UR31 ;  /* 0x0000000a0e0a72a4 */ /* 0x000fe2000f8e021f */
[----:B------:R-:W-:Y:S01]  /*1520*/  @!UP0 UMOV UR8, UR11 ;  /* 0x0000000b00088c82 */ /* 0x000fe20008000000 */
[----:B------:R-:W-:-:S02]  /*1530*/  UIADD3 UR11, UPT, UPT, -UR5, URZ, URZ ;  /* 0x000000ff050b7290 */ /* 0x000fc4000fffe1ff */
[----:B------:R-:W-:Y:S02]  /*1540*/  @!UP0 USHF.R.U32.HI UR8, URZ, UR9, UR8 ;  /* 0x00000009ff088299 */ /* 0x000fe40008011608 */
[----:B------:R-:W-:Y:S02]  /*1550*/  UIADD3 UR9, UPT, UPT, -UR7, URZ, URZ ;  /* 0x000000ff07097290 */ /* 0x000fe4000fffe1ff */
[----:B------:R-:W-:Y:S02]  /*1560*/  @!UP0 USEL UR8, UR5, UR8, !UP2 ;  /* 0x0000000805088287 */ /* 0x000fe4000d000000 */
[----:B------:R-:W-:Y:S02]  /*1570*/  UIMAD UR9, UR19, UR9, UR4 ;  /* 0x00000009130972a4 */ /* 0x000fe4000f8e0204 */
[----:B------:R-:W-:Y:S02]  /*1580*/  @!UP0 UIADD3 UR7, UPT, UPT, UR7, -UR8, URZ ;  /* 0x8000000807078290 */ /* 0x000fe4000fffe0ff */
[----:B------:R-:W-:-:S02]  /*1590*/  @!UP0 UIMAD UR6, UR9, UR6, UR8 ;  /* 0x00000006090682a4 */ /* 0x000fc4000f8e0208 */
[----:B------:R-:W-:Y:S02]  /*15a0*/  @!UP0 UIMAD UR4, UR7, UR19, UR5 ;  /* 0x00000013070482a4 */ /* 0x000fe4000f8e0205 */
[----:B------:R-:W-:Y:S02]  /*15b0*/  UIMAD UR30, UR20, UR11, UR30 ;  /* 0x0000000b141e72a4 */ /* 0x000fe4000f8e021e */
[----:B------:R-:W-:Y:S01]  /*15c0*/  UIMAD UR31, UR4, UR14, UR10 ;  /* 0x0000000e041f72a4 */ /* 0x000fe2000f8e020a */
[----:B------:R-:W-:Y:S02]  /*15d0*/  @!UP0 UMOV UR5, UR6 ;  /* 0x0000000600058c82 */ /* 0x000fe40008000000 */
[----:B------:R-:W-:-:S12]  /*15e0*/  UIMAD UR30, UR5, UR20, UR30 ;  /* 0x00000014051e72a4 */ /* 0x000fd8000f8e021e */
.L_x_19:
[----:B------:R-:W-:-:S09]  /*15f0*/  UISETP.NE.AND UP0, UPT, UR22, 0x1, UPT ;  /* 0x000000011600788c */ /* 0x000fd2000bf05270 */
[----:B------:R-:W-:Y:S05]  /*1600*/  BRA.U UP0, `(.L_x_20) ;  /* 0x0000000100407547 */ /* 0x000fea000b800000 */
[----:B------:R-:W2:Y:S01]  /*1610*/  LDCU.128 UR8, c[0x0][0xb10] ;  /* 0x00016200ff0877ac */ /* 0x000ea20008000c00 */
[----:B------:R-:W3:Y:S01]  /*1620*/  LDCU UR12, c[0x0][0xb0c] ;  /* 0x00016180ff0c77ac */ /* 0x000ee20008000800 */
[----:B------:R-:W4:Y:S01]  /*1630*/  LDCU UR13, c[0x0][0xb20] ;  /* 0x00016400ff0d77ac */ /* 0x000f220008000800 */
[----:B--2---:R-:W-:Y:S02]  /*1640*/  UIMAD.WIDE.U32 UR4, UR30, UR8, URZ ;  /* 0x000000081e0472a5 */ /* 0x004fe4000f8e00ff */
[----:B------:R-:W-:Y:S02]  /*1650*/  UIMAD.WIDE.U32 UR6, UR31, UR11, URZ ;  /* 0x0000000b1f0672a5 */ /* 0x000fe4000f8e00ff */
[----:B---3--:R-:W-:Y:S02]  /*1660*/  UISETP.NE.AND UP0, UPT, UR12, 0x1, UPT ;  /* 0x000000010c00788c */ /* 0x008fe4000bf05270 */
[----:B------:R-:W-:-:S03]  /*1670*/  USHF.R.U32.HI UR5, URZ, UR9, UR5 ;  /* 0x00000009ff057299 */ /* 0x000fc60008011605 */
[----:B------:R-:W-:Y:S01]  /*1680*/  UMOV UR4, UR7 ;  /* 0x0000000700047c82 */ /* 0x000fe20008000000 */
[----:B------:R-:W-:Y:S02]  /*1690*/  USEL UR5, UR30, UR5, !UP0 ;  /* 0x000000051e057287 */ /* 0x000fe4000c000000 */
[----:B------:R-:W-:Y:S02]  /*16a0*/  UISETP.NE.AND UP0, UPT, UR10, 0x1, UPT ;  /* 0x000000010a00788c */ /* 0x000fe4000bf05270 */
[----:B----4-:R-:W-:-:S04]  /*16b0*/  USHF.R.U32.HI UR4, URZ, UR13, UR4 ;  /* 0x0000000dff047299 */ /* 0x010fc80008011604 */
[----:B------:R-:W-:-:S04]  /*16c0*/  USEL UR4, UR31, UR4, !UP0 ;  /* 0x000000041f047287 */ /* 0x000fc8000c000000 */
[----:B------:R-:W-:Y:S02]  /*16d0*/  UIADD3 UR6, UPT, UPT, UR5, -UR4, URZ ;  /* 0x8000000405067290 */ /* 0x000fe4000fffe0ff */
[----:B------:R-:W-:Y:S02]  /*16e0*/  UIADD3 UR4, UPT, UPT, -UR5, UR4, URZ ;  /* 0x0000000405047290 */ /* 0x000fe4000fffe1ff */
[----:B------:R-:W-:Y:S02]  /*16f0*/  UIMAD UR31, UR6, UR10, UR31 ;  /* 0x0000000a061f72a4 */ /* 0x000fe4000f8e021f */
[----:B------:R-:W-:-:S12]  /*1700*/  UIMAD UR30, UR4, UR12, UR30 ;  /* 0x0000000c041e72a4 */ /* 0x000fd8000f8e021e */
.L_x_20:
[----:B------:R-:W-:Y:S01]  /*1710*/  UISETP.NE.AND UP0, UPT, UR18, 0x2, UPT ;  /* 0x000000021200788c */ /* 0x000fe2000bf05270 */
[----:B------:R-:W-:Y:S09]  /*1720*/  BRA.U !UP6, `(.L_x_21) ;  /* 0x000000010e0c7547 */ /* 0x000ff2000b800000 */
[----:B------:R-:W-:Y:S01]  /*1730*/  UCGABAR_WAIT ;  /* 0x0000000000007dc7 */ /* 0x000fe20008000000 */
[----:B------:R-:W-:Y:S01]  /*1740*/  CCTL.IVALL ;  /* 0x00000000ff00798f */ /* 0x000fe20002000000 */
[----:B------:R-:W-:Y:S05]  /*1750*/  BRA `(.L_x_22) ;  /* 0x0000000000047947 */ /* 0x000fea0003800000 */
.L_x_21:
[----:B------:R-:W-:Y:S06]  /*1760*/  BAR.SYNC.DEFER_BLOCKING 0x0 ;  /* 0x0000000000007b1d */ /* 0x000fec0000010000 */
.L_x_22:
[----:B------:R-:W-:Y:S05]  /*1770*/  BRA.U UP0, `(.L_x_23) ;  /* 0x00000015007c7547 */ /* 0x000fea000b800000 */
[----:B------:R-:W2:Y:S01]  /*1780*/  LDCU UR6, c[0x0][0x38c] ;  /* 0x00007180ff0677ac */ /* 0x000ea20008000800 */
[----:B------:R-:W3:Y:S01]  /*1790*/  S2UR UR8, SR_CgaCtaId ;  /* 0x00000000000879c3 */ /* 0x000ee20000008800 */
[----:B------:R-:W-:Y:S01]  /*17a0*/  PLOP3.LUT P1, PT, PT, PT, UP3, 0x80, 0x8 ;  /* 0x000000000008781c */ /* 0x000fe20003f2f038 */
[----:B------:R-:W-:Y:S01]  /*17b0*/  IMAD.MOV.U32 R12, RZ, RZ, 0x1 ;  /* 0x00000001ff0c7424 */ /* 0x000fe200078e00ff */
[----:B------:R-:W-:Y:S01]  /*17c0*/  UMOV UR7, 0x400 ;  /* 0x0000040000077882 */ /* 0x000fe20000000000 */
[----:B------:R-:W-:Y:S01]  /*17d0*/  UISETP.NE.AND UP1, UPT, UR18, URZ, UPT ;  /* 0x000000ff1200728c */ /* 0x000fe2000bf25270 */
[----:B------:R-:W-:Y:S01]  /*17e0*/  ISETP.EQ.OR P2, PT, R0, RZ, P3 ;  /* 0x000000ff0000720c */ /* 0x000fe20001f42670 */
[----:B------:R-:W-:Y:S01]  /*17f0*/  USEL UR24, URZ, 0x1, UP4 ;  /* 0x00000001ff187887 */ /* 0x000fe2000a000000 */
[----:B------:R-:W-:Y:S02]  /*1800*/  PLOP3.LUT P1, PT, P1, PT, PT, 0x8, 0x80 ;  /* 0x000000000080781c */ /* 0x000fe40000f2e170 */
[----:B------:R-:W-:Y:S01]  /*1810*/  CS2R R10, SRZ ;  /* 0x00000000000a7805 */ /* 0x000fe2000001ff00 */
[----:B------:R-:W-:Y:S01]  /*1820*/  IMAD.MOV.U32 R9, RZ, RZ, RZ ;  /* 0x000000ffff097224 */ /* 0x000fe200078e00ff */
[----:B------:R-:W4:Y:S01]  /*1830*/  LDCU UR40, c[0x0][0x370] ;  /* 0x00006e00ff2877ac */ /* 0x000f220008000800 */
[----:B------:R-:W-:Y:S01]  /*1840*/  IMAD.MOV.U32 R8, RZ, RZ, 0x1 ;  /* 0x00000001ff087424 */ /* 0x000fe200078e00ff */
[----:B------:R-:W1:Y:S01]  /*1850*/  LDCU.64 UR26, c[0x0][0x348] ;  /* 0x00006900ff1a77ac */ /* 0x000e620008000a00 */
[----:B--2---:R-:W-:-:S02]  /*1860*/  UIADD3 UR5, UPT, UPT, UR6, 0x1f, URZ ;  /* 0x0000001f06057890 */ /* 0x004fc4000fffe0ff */
[----:B------:R-:W-:Y:S02]  /*1870*/  USHF.R.U32.HI UR45, URZ, 0x5, UR28 ;  /* 0x00000005ff2d7899 */ /* 0x000fe4000801161c */
[----:B------:R-:W-:Y:S02]  /*1880*/  USHF.R.S32.HI UR4, URZ, 0x1f, UR5 ;  /* 0x0000001fff047899 */ /* 0x000fe40008011405 */
[----:B---3--:R-:W-:Y:S02]  /*1890*/  ULEA UR7, UR8, UR7, 0x18 ;  /* 0x0000000708077291 */ /* 0x008fe4000f8ec0ff */
[----:B------:R-:W-:Y:S02]  /*18a0*/  ULEA.HI UR4, UR4, UR5, URZ, 0x5 ;  /* 0x0000000504047291 */ /* 0x000fe4000f8f28ff */
[----:B------:R-:W-:Y:S02]  /*18b0*/  UIADD3 UR5, UPT, UPT, UR6, -0x1, URZ ;  /* 0xffffffff06057890 */ /* 0x000fe4000fffe0ff */
[----:B------:R-:W-:-:S02]  /*18c0*/  USHF.R.S32.HI UR43, URZ, 0x5, UR4 ;  /* 0x00000005ff2b7899 */ /* 0x000fc40008011404 */
[----:B------:R-:W-:Y:S02]  /*18d0*/  UISETP.GE.U32.AND UP2, UPT, UR5, -0x3f, UPT ;  /* 0xffffffc10500788c */ /* 0x000fe4000bf46070 */
[----:B------:R-:W-:Y:S02]  /*18e0*/  UISETP.LT.U32.AND UP0, UPT, UR43, 0x9, UPT ;  /* 0x000000092b00788c */ /* 0x000fe4000bf01070 */
[----:B------:R-:W-:Y:S02]  /*18f0*/  ULEA UR29, UR28, UR7, 0x1 ;  /* 0x000000071c1d7291 */ /* 0x000fe4000f8e08ff */
[----:B------:R-:W-:Y:S02]  /*1900*/  USEL UR41, UR43, 0x9, UP0 ;  /* 0x000000092b297887 */ /* 0x000fe40008000000 */
[----:B------:R-:W-:Y:S02]  /*1910*/  UIADD3 UR46, UPT, UPT, UR6, 0x3e, URZ ;  /* 0x0000003e062e7890 */ /* 0x000fe4000fffe0ff */
[----:B------:R-:W-:-:S02]  /*1920*/  UIADD3 UR21, UPT, UPT, UR41, -0x1, URZ ;  /* 0xffffffff29157890 */ /* 0x000fc4000fffe0ff */
[----:B------:R-:W-:Y:S01]  /*1930*/  @UP2 UIADD3 UR21, UPT, UPT, UR41, URZ, URZ ;  /* 0x000000ff29152290 */ /* 0x000fe2000fffe0ff */
[----:B------:R-:W2:Y:S01]  /*1940*/  LDCU UR39, c[0x0][0x374] ;  /* 0x00006e80ff2777ac */ /* 0x000ea20008000800 */
[----:B------:R-:W-:Y:S02]  /*1950*/  USEL UR24, UR24, 0x2, UP1 ;  /* 0x0000000218187887 */ /* 0x000fe40008800000 */
[----:B------:R-:W-:Y:S02]  /*1960*/  UIADD3 UR29, UPT, UPT, UR29, 0x11800, URZ ;  /* 0x000118001d1d7890 */ /* 0x000fe4000fffe0ff */
[----:B------:R-:W-:Y:S02]  /*1970*/  UIADD3 UR44, UPT, UPT, UR43, -UR41, URZ ;  /* 0x800000292b2c7290 */ /* 0x000fe4000fffe0ff */
[----:B------:R-:W-:Y:S01]  /*1980*/  UIADD3 UR21, UPT, UPT, UR21, 0x1, URZ ;  /* 0x0000000115157890 */ /* 0x000fe2000fffe0ff */
[----:B-1--4-:R-:W-:-:S11]  /*1990*/  UMOV UR5, URZ ;  /* 0x000000ff00057c82 */ /* 0x012fd60008000000 */
.L_x_43:
[----:B-1----:R-:W1:Y:S02]  /*19a0*/  S2UR UR4, SR_CgaCtaId ;  /* 0x00000000000479c3 */ /* 0x002e640000008800 */
[----:B-1----:R-:W-:-:S09]  /*19b0*/  UISETP.NE.AND UP0, UPT, UR4, URZ, UPT ;  /* 0x000000ff0400728c */ /* 0x002fd2000bf05270 */
[----:B------:R-:W-:Y:S05]  /*19c0*/  BRA.U UP0, `(.L_x_24) ;  /* 0x0000000100287547 */ /* 0x000fea000b800000 */
[----:B------:R-:W-:Y:S02]  /*19d0*/  LEA R0, R9, UR7, 0x3 ;  /* 0x0000000709007c11 */ /* 0x000fe4000f8e18ff */
[----:B------:R-:W-:-:S04]  /*19e0*/  SHF.L.U32 R3, R8, 0x1f, RZ ;  /* 0x0000001f08037819 */ /* 0x000fc800000006ff */
[----:B------:R-:W1:Y:S02]  /*19f0*/  SYNCS.PHASECHK.TRANS64.TRYWAIT P0, [R0+URZ+0x150], R3 ;  /* 0x00015003000075a7 */ /* 0x000e6400080011ff */
[----:B-1----:R-:W-:Y:S05]  /*1a00*/  @!P0 BRA `(.L_x_25) ;  /* 0x0000007c00ec8947 */ /* 0x002fea0003800000 */
.L_x_144:
[----:B------:R3:W-:Y:S01]  /*1a10*/  SYNCS.ARRIVE.TRANS64.A1T0 RZ, [R0+URZ+0x140], RZ ;  /* 0x000140ff00ff79a7 */ /* 0x0007e200081000ff */
[----:B------:R-:W-:-:S05]  /*1a20*/  VIADD R9, R9, 0x1 ;  /* 0x0000000109097836 */ /* 0x000fca0000000000 */
[----:B------:R-:W-:-:S04]  /*1a30*/  ISETP.NE.AND P0, PT, R9, 0x2, PT ;  /* 0x000000020900780c */ /* 0x000fc80003f05270 */
[----:B-1----:R-:W-:Y:S02]  /*1a40*/  SEL R3, RZ, 0x1, P0 ;  /* 0x00000001ff037807 */ /* 0x002fe40000000000 */
[----:B------:R-:W-:Y:S02]  /*1a50*/  SEL R9, R9, RZ, P0 ;  /* 0x000000ff09097207 */ /* 0x000fe40000000000 */
[----:B------:R-:W-:-:S07]  /*1a60*/  LOP3.LUT R8, R8, R3, RZ, 0x3c, !PT ;  /* 0x0000000308087212 */ /* 0x000fce00078e3cff */
.L_x_24:
[----:B------:R-:W-:Y:S01]  /*1a70*/  ULEA UR4, UR5, UR7, 0x3 ;  /* 0x0000000705047291 */ /* 0x000fe2000f8e18ff */
[----:B---3--:R-:W-:Y:S01]  /*1a80*/  SHF.L.U32 R0, R12, 0x1f, RZ ;  /* 0x0000001f0c007819 */ /* 0x008fe200000006ff */
[----:B------:R-:W-:Y:S02]  /*1a90*/  UISETP.GE.U32.AND UP0, UPT, UR46, 0x3f, UPT ;  /* 0x0000003f2e00788c */ /* 0x000fe4000bf06070 */
[----:B------:R-:W-:Y:S02]  /*1aa0*/  USHF.L.U32 UR35, UR30, 0x6, URZ ;  /* 0x000000061e237899 */ /* 0x000fe400080006ff */
[----:B------:R-:W-:Y:S01]  /*1ab0*/  ULEA UR19, UR31, UR45, 0x8 ;  /* 0x0000002d1f137291 */ /* 0x000fe2000f8e40ff */
[----:B------:R-:W-:Y:S02]  /*1ac0*/  UMOV UR13, URZ ;  /* 0x000000ff000d7c82 */ /* 0x000fe40008000000 */
[----:B------:R1:W3:Y:S02]  /*1ad0*/  SYNCS.PHASECHK.TRANS64.TRYWAIT P0, [UR4+0x48], R0 ;  /* 0x00004800ff0075a7 */ /* 0x0002e40008001104 */
[----:B------:R-:W-:Y:S07]  /*1ae0*/  BRA.U !UP0, `(.L_x_26) ;  /* 0x0000000108c07547 */ /* 0x000fee000b800000 */
[----:B------:R-:W-:Y:S01]  /*1af0*/  UMOV UR6, URZ ;  /* 0x000000ff00067c82 */ /* 0x000fe20008000000 */
[----:B------:R-:W-:-:S05]  /*1b00*/  UMOV UR4, UR5 ;  /* 0x0000000500047c82 */ /* 0x000fca0008000000 */
.L_x_32:
[----:B------:R-:W-:Y:S01]  /*1b10*/  ULEA UR33, UR4, UR7, 0x3 ;  /* 0x0000000704217291 */ /* 0x000fe2000f8e18ff */
[----:B---3--:R-:W-:Y:S01]  /*1b20*/  @!P3 MOV R2, 0x5000 ;  /* 0x000050000002b802 */ /* 0x008fe20000000f00 */
[----:B-1-34-:R-:W-:Y:S10]  /*1b30*/  @P0 BRA `(.L_x_27) ;  /* 0x00000000000c0947 */ /* 0x01aff40003800000 */
[----:B------:R-:W-:-:S04]  /*1b40*/  SHF.L.U32 R3, R12, 0x1f, RZ ;  /* 0x0000001f0c037819 */ /* 0x000fc800000006ff */
[----:B------:R-:W3:Y:S02]  /*1b50*/  SYNCS.PHASECHK.TRANS64.TRYWAIT P0, [UR33+0x48], R3 ;  /* 0x00004803ff0075a7 */ /* 0x000ee40008001121 */
[----:B---3--:R-:W-:Y:S05]  /*1b60*/  @!P0 BRA `(.L_x_28) ;  /* 0x0000007c00a88947 */ /* 0x008fea0003800000 */
.L_x_27:
[----:B------:R3:W-:Y:S01]  /*1b70*/  @!P3 SYNCS.ARRIVE.TRANS64 RZ, [UR33], R2 ;  /* 0x00000002ffffb9a7 */ /* 0x0007e20008000021 */
[----:B------:R-:W-:-:S04]  /*1b80*/  ULOP3.LUT UR5, UR24, 0x2, URZ, 0xfc, !UPT ;  /* 0x0000000218057892 */ /* 0x000fc8000f8efcff */
[----:B------:R-:W-:-:S09]  /*1b90*/  UISETP.NE.AND UP0, UPT, UR5, 0x2, UPT ;  /* 0x000000020500788c */ /* 0x000fd2000bf05270 */
[----:B------:R-:W-:Y:S05]  /*1ba0*/  BRA.U UP0, `(.L_x_29) ;  /* 0x0000000100047547 */ /* 0x000fea000b800000 */
[----:B--2---:R-:W-:Y:S05]  /*1bb0*/  BPT.TRAP 0x1 ;  /* 0x000000040000795c */ /* 0x004fea0000300000 */
.L_x_29:
[----:B------:R-:W-:Y:S04]  /*1bc0*/  BSSY.RECONVERGENT B0, `(.L_x_30) ;  /* 0x0000003000007945 */ /* 0x000fe80003800200 */
[----:B------:R-:W-:Y:S05]  /*1bd0*/  @P2 BRA `(.L_x_31) ;  /* 0x0000000000042947 */ /* 0x000fea0003800000 */
[----:B--2---:R-:W-:Y:S05]  /*1be0*/  BPT.TRAP 0x1 ;  /* 0x000000040000795c */ /* 0x004fea0000300000 */
.L_x_31:
[----:B--2---:R-:W-:Y:S05]  /*1bf0*/  BSYNC.RECONVERGENT B0 ;  /* 0x0000000000007941 */ /* 0x004fea0003800200 */
.L_x_30:
[----:B------:R-:W-:Y:S02]  /*1c00*/  UIADD3 UR5, UPT, UPT, UR4, 0x1, URZ ;  /* 0x0000000104057890 */ /* 0x000fe4000fffe0ff */
[----:B------:R-:W-:Y:S02]  /*1c10*/  ULEA UR32, UR4, UR7, 0xc ;  /* 0x0000000704207291 */ /* 0x000fe4000f8e60ff */
[----:B------:R-:W-:Y:S02]  /*1c20*/  UISETP.NE.AND UP0, UPT, UR5, 0x9, UPT ;  /* 0x000000090500788c */ /* 0x000fe4000bf05270 */
[----:B------:R-:W-:Y:S02]  /*1c30*/  USHF.L.U32 UR34, UR6, 0x5, URZ ;  /* 0x0000000506227899 */ /* 0x000fe400080006ff */
[----:B------:R-:W-:Y:S02]  /*1c40*/  USEL UR9, URZ, 0x1, UP0 ;  /* 0x00000001ff097887 */ /* 0x000fe40008000000 */
[----:B------:R-:W-:-:S02]  /*1c50*/  USEL UR5, UR5, URZ, UP0 ;  /* 0x000000ff05057287 */ /* 0x000fc40008000000 */
[----:B------:R-:W-:Y:S02]  /*1c60*/  ULEA UR4, UR4, UR28, 0xd ;  /* 0x0000001c04047291 */ /* 0x000fe4000f8e68ff */
[----:B------:R-:W-:Y:S01]  /*1c70*/  ULEA UR8, UR5, UR7, 0x3 ;  /* 0x0000000705087291 */ /* 0x000fe2000f8e18ff */
[----:B------:R-:W-:Y:S01]  /*1c80*/  LOP3.LUT R12, R12, UR9, RZ, 0x3c, !PT ;  /* 0x000000090c0c7c12 */ /* 0x000fe2000f8e3cff */
[----:B------:R-:W-:Y:S02]  /*1c90*/  UIADD3 UR6, UPT, UPT, UR6, 0x1, URZ ;  /* 0x0000000106067890 */ /* 0x000fe4000fffe0ff */
[----:B------:R-:W-:Y:S01]  /*1ca0*/  UIADD3 UR10, UP1, UPT, UR26, 0x80, URZ ;  /* 0x000000801a0a7890 */ /* 0x000fe2000ff3e0ff */
[----:B-1----:R-:W-:Y:S01]  /*1cb0*/  SHF.L.U32 R0, R12, 0x1f, RZ ;  /* 0x0000001f0c007819 */ /* 0x002fe200000006ff */
[----:B------:R-:W-:Y:S02]  /*1cc0*/  ULEA UR4, UR4, UR7, 0x1 ;  /* 0x0000000704047291 */ /* 0x000fe4000f8e08ff */
[----:B------:R-:W-:Y:S01]  /*1cd0*/  UIADD3.X UR11, UPT, UPT, URZ, UR27, URZ, UP1, !UPT ;  /* 0x0000001bff0b7290 */ /* 0x000fe20008ffe4ff */
[----:B------:R4:W1:Y:S01]  /*1ce0*/  SYNCS.PHASECHK.TRANS64.TRYWAIT P0, [UR8+0x48], R0 ;  /* 0x00004800ff0075a7 */ /* 0x0008620008001108 */
[----:B------:R-:W-:-:S02]  /*1cf0*/  UIADD3 UR8, UP0, UPT, UR26, 0x180, URZ ;  /* 0x000001801a087890 */ /* 0x000fc4000ff1e0ff */
[----:B------:R-:W-:Y:S02]  /*1d00*/  UIADD3 UR32, UPT, UPT, UR32, 0x8800, URZ ;  /* 0x0000880020207890 */ /* 0x000fe4000fffe0ff */
[----:B------:R-:W-:Y:S02]  /*1d10*/  UIADD3.X UR9, UPT, UPT, URZ, UR27, URZ, UP0, !UPT ;  /* 0x0000001bff097290 */ /* 0x000fe400087fe4ff */
[----:B------:R-:W-:Y:S02]  /*1d20*/  UISETP.NE.AND UP0, UPT, UR6, UR21, UPT ;  /* 0x000000150600728c */ /* 0x000fe4000bf05270 */
[----:B------:R-:W-:Y:S01]  /*1d30*/  UIADD3 UR16, UPT, UPT, UR4, 0x11800, URZ ;  /* 0x0001180004107890 */ /* 0x000fe2000fffe0ff */
[----:B------:R-:W-:Y:S01]  /*1d40*/  UMOV UR12, 0x0 ;  /* 0x00000000000c7882 */ /* 0x000fe20000000000 */
[----:B------:R-:W-:Y:S01]  /*1d50*/  UMOV UR13, 0x10000000 ;  /* 0x10000000000d7882 */ /* 0x000fe20000000000 */
[----:B------:R-:W-:Y:S01]  /*1d60*/  UMOV UR4, 0xf0000 ;  /* 0x000f000000047882 */ /* 0x000fe20000000000 */
[----:B------:R-:W-:Y:S01]  /*1d70*/  UMOV UR20, UR36 ;  /* 0x0000002400147c82 */ /* 0x000fe20008000000 */
[----:B------:R-:W-:Y:S01]  /*1d80*/  UMOV UR17, UR33 ;  /* 0x0000002100117c82 */ /* 0x000fe20008000000 */
[----:B------:R-:W-:Y:S01]  /*1d90*/  UMOV UR18, UR34 ;  /* 0x0000002200127c82 */ /* 0x000fe20008000000 */
[----:B------:R-:W-:Y:S02]  /*1da0*/  UTMALDG.3D [UR32], [UR10], desc[UR12] ;  /* 0x00000c200a0075b4 */ /* 0x000fe40008011000 */
[----:B------:R2:W-:Y:S02]  /*1db0*/  UTMALDG.3D.MULTICAST [UR16], [UR8], UR4, desc[UR12] ;  /* 0x00000c10080073b4 */ /* 0x0005e40008011804 */
[----:B--2---:R-:W-:Y:S01]  /*1dc0*/  UMOV UR13, UR21 ;  /* 0x00000015000d7c82 */ /* 0x004fe20008000000 */
[----:B------:R-:W-:Y:S01]  /*1dd0*/  UMOV UR4, UR5 ;  /* 0x0000000500047c82 */ /* 0x000fe20008000000 */
[----:B------:R-:W-:Y:S05]  /*1de0*/  BRA.U UP0, `(.L_x_32) ;  /* 0xfffffffd00487547 */ /* 0x000fea000b83ffff */
.L_x_26:
[----:B------:R-:W-:Y:S01]  /*1df0*/  ULEA UR4, UR5, UR7, 0x3 ;  /* 0x0000000705047291 */ /* 0x000fe2000f8e18ff */
[----:B-1--4-:R-:W-:Y:S01]  /*1e00*/  SHF.L.U32 R0, R12, 0x1f, RZ ;  /* 0x0000001f0c007819 */ /* 0x012fe200000006ff */
[----:B------:R-:W-:Y:S01]  /*1e10*/  @!P1 SYNCS.ARRIVE.TRANS64.A1T0 RZ, [UR7+0xd8], RZ ;  /* 0x0000d8ffffff99a7 */ /* 0x000fe20008100007 */
[----:B------:R-:W-:-:S06]  /*1e20*/  UISETP.GT.AND UP0, UPT, UR43, UR41, UPT ;  /* 0x000000292b00728c */ /* 0x000fcc000bf04270 */
[----:B---3--:R1:W3:Y:S03]  /*1e30*/  SYNCS.PHASECHK.TRANS64.TRYWAIT P0, [UR4+0x48], R0 ;  /* 0x00004800ff0075a7 */ /* 0x0082e60008001104 */
[----:B------:R-:W-:Y:S05]  /*1e40*/  BRA.U !UP0, `(.L_x_33) ;  /* 0x0000000108bc7547 */ /* 0x000fea000b800000 */
[----:B------:R-:W-:Y:S01]  /*1e50*/  UIADD3 UR25, UPT, UPT, UR44, UR13, URZ ;  /* 0x0000000d2c197290 */ /* 0x000fe2000fffe0ff */
[----:B------:R-:W-:-:S11]  /*1e60*/  UMOV UR4, UR5 ;  /* 0x0000000500047c82 */ /* 0x000fd60008000000 */
.L_x_39:
[----:B------:R-:W-:Y:S01]  /*1e70*/  ULEA UR9, UR4, UR7, 0x3 ;  /* 0x0000000704097291 */ /* 0x000fe2000f8e18ff */
[----:B---3--:R-:W-:Y:S01]  /*1e80*/  @!P3 MOV R2, 0x5000 ;  /* 0x000050000002b802 */ /* 0x008fe20000000f00 */
[----:B-1-3--:R-:W-:Y:S10]  /*1e90*/  @P0 BRA `(.L_x_34) ;  /* 0x00000000000c0947 */ /* 0x00aff40003800000 */
[----:B------:R-:W-:-:S04]  /*1ea0*/  SHF.L.U32 R3, R12, 0x1f, RZ ;  /* 0x0000001f0c037819 */ /* 0x000fc800000006ff */
[----:B------:R-:W3:Y:S02]  /*1eb0*/  SYNCS.PHASECHK.TRANS64.TRYWAIT P0, [UR9+0x48], R3 ;  /* 0x00004803ff0075a7 */ /* 0x000ee40008001109 */
[----:B---3--:R-:W-:Y:S05]  /*1ec0*/  @!P0 BRA `(.L_x_35) ;  /* 0x0000007800e88947 */ /* 0x008fea0003800000 */
.L_x_34:
[----:B------:R3:W-:Y:S01]  /*1ed0*/  @!P3 SYNCS.ARRIVE.TRANS64 RZ, [UR9], R2 ;  /* 0x00000002ffffb9a7 */ /* 0x0007e20008000009 */
[----:B------:R-:W-:-:S04]  /*1ee0*/  ULOP3.LUT UR5, UR24, 0x2, URZ, 0xfc, !UPT ;  /* 0x0000000218057892 */ /* 0x000fc8000f8efcff */
[----:B------:R-:W-:-:S09]  /*1ef0*/  UISETP.NE.AND UP0, UPT, UR5, 0x2, UPT ;  /* 0x000000020500788c */ /* 0x000fd2000bf05270 */
[----:B------:R-:W-:Y:S05]  /*1f00*/  BRA.U UP0, `(.L_x_36) ;  /* 0x0000000100047547 */ /* 0x000fea000b800000 */
[----:B--2---:R-:W-:Y:S05]  /*1f10*/  BPT.TRAP 0x1 ;  /* 0x000000040000795c */ /* 0x004fea0000300000 */
.L_x_36:
[----:B------:R-:W-:Y:S04]  /*1f20*/  BSSY.RECONVERGENT B0, `(.L_x_37) ;  /* 0x0000003000007945 */ /* 0x000fe80003800200 */
[----:B------:R-:W-:Y:S05]  /*1f30*/  @P2 BRA `(.L_x_38) ;  /* 0x0000000000042947 */ /* 0x000fea0003800000 */
[----:B--2---:R-:W-:Y:S05]  /*1f40*/  BPT.TRAP 0x1 ;  /* 0x000000040000795c */ /* 0x004fea0000300000 */
.L_x_38:
[----:B--2---:R-:W-:Y:S05]  /*1f50*/  BSYNC.RECONVERGENT B0 ;  /* 0x0000000000007941 */ /* 0x004fea0003800200 */
.L_x_37:
[----:B------:R-:W-:Y:S02]  /*1f60*/  UIADD3 UR5, UPT, UPT, UR4, 0x1, URZ ;  /* 0x0000000104057890 */ /* 0x000fe4000fffe0ff */
[----:B------:R-:W-:Y:S02]  /*1f70*/  UIADD3 UR14, UP1, UPT, UR26, 0x80, URZ ;  /* 0x000000801a0e7890 */ /* 0x000fe4000ff3e0ff */
[----:B------:R-:W-:Y:S02]  /*1f80*/  UISETP.NE.AND UP0, UPT, UR5, 0x9, UPT ;  /* 0x000000090500788c */ /* 0x000fe4000bf05270 */
[----:B------:R-:W-:Y:S02]  /*1f90*/  USHF.L.U32 UR10, UR13, 0x5, URZ ;  /* 0x000000050d0a7899 */ /* 0x000fe400080006ff */
[----:B------:R-:W-:Y:S02]  /*1fa0*/  USEL UR8, URZ, 0x1, UP0 ;  /* 0x00000001ff087887 */ /* 0x000fe40008000000 */
[----:B------:R-:W-:-:S02]  /*1fb0*/  USEL UR5, UR5, URZ, UP0 ;  /* 0x000000ff05057287 */ /* 0x000fc40008000000 */
[----:B------:R-:W-:Y:S02]  /*1fc0*/  UIADD3 UR22, UP0, UPT, UR26, 0x180, URZ ;  /* 0x000001801a167890 */ /* 0x000fe4000ff1e0ff */
[----:B------:R-:W-:Y:S01]  /*1fd0*/  LOP3.LUT R12, R12, UR8, RZ, 0x3c, !PT ;  /* 0x000000080c0c7c12 */ /* 0x000fe2000f8e3cff */
[----:B------:R-:W-:Y:S02]  /*1fe0*/  ULEA UR8, UR4, UR7, 0xc ;  /* 0x0000000704087291 */ /* 0x000fe4000f8e60ff */
[----:B------:R-:W-:Y:S01]  /*1ff0*/  ULEA UR6, UR5, UR7, 0x3 ;  /* 0x0000000705067291 */ /* 0x000fe2000f8e18ff */
[----:B-1----:R-:W-:Y:S01]  /*2000*/  SHF.L.U32 R0, R12, 0x1f, RZ ;  /* 0x0000001f0c007819 */ /* 0x002fe200000006ff */
[----:B------:R-:W-:Y:S02]  /*2010*/  UIADD3 UR8, UPT, UPT, UR8, 0x8800, URZ ;  /* 0x0000880008087890 */ /* 0x000fe4000fffe0ff */
[----:B------:R-:W-:Y:S02]  /*2020*/  UIADD3.X UR15, UPT, UPT, URZ, UR27, URZ, UP1, !UPT ;  /* 0x0000001bff0f7290 */ /* 0x000fe40008ffe4ff */
[----:B------:R-:W-:-:S02]  /*2030*/  ULEA UR16, UR4, UR29, 0xe ;  /* 0x0000001d04107291 */ /* 0x000fc4000f8e70ff */
[----:B------:R-:W-:Y:S01]  /*2040*/  UIADD3.X UR23, UPT, UPT, URZ, UR27, URZ, UP0, !UPT ;  /* 0x0000001bff177290 */ /* 0x000fe200087fe4ff */
[----:B------:R4:W1:Y:S01]  /*2050*/  SYNCS.PHASECHK.TRANS64.TRYWAIT P0, [UR6+0x48], R0 ;  /* 0x00004800ff0075a7 */ /* 0x0008620008001106 */
[----:B------:R-:W-:Y:S01]  /*2060*/  UMOV UR30, 0x0 ;  /* 0x00000000001e7882 */ /* 0x000fe20000000000 */
[----:B------:R-:W-:Y:S01]  /*2070*/  UMOV UR31, 0x10000000 ;  /* 0x10000000001f7882 */ /* 0x000fe20000000000 */
[----:B------:R-:W-:Y:S01]  /*2080*/  UMOV UR11, UR35 ;  /* 0x00000023000b7c82 */ /* 0x000fe20008000000 */
[----:B------:R-:W-:Y:S01]  /*2090*/  UMOV UR12, UR36 ;  /* 0x00000024000c7c82 */ /* 0x000fe20008000000 */
[----:B------:R-:W-:Y:S01]  /*20a0*/  UMOV UR6, 0xf0000 ;  /* 0x000f000000067882 */ /* 0x000fe20000000000 */
[----:B------:R-:W-:Y:S01]  /*20b0*/  UMOV UR20, UR36 ;  /* 0x0000002400147c82 */ /* 0x000fe20008000000 */
[----:B------:R-:W-:Y:S01]  /*20c0*/  UMOV UR17, UR9 ;  /* 0x0000000900117c82 */ /* 0x000fe20008000000 */
[----:B------:R-:W-:Y:S01]  /*20d0*/  UMOV UR18, UR10 ;  /* 0x0000000a00127c82 */ /* 0x000fe20008000000 */
[----:B------:R4:W-:Y:S01]  /*20e0*/  UTMALDG.3D [UR8], [UR14], desc[UR30] ;  /* 0x00001e080e0075b4 */ /* 0x0009e20008011000 */
[----:B------:R-:W-:Y:S01]  /*20f0*/  UIADD3 UR13, UPT, UPT, UR13, 0x1, URZ ;  /* 0x000000010d0d7890 */ /* 0x000fe2000fffe0ff */
[----:B------:R-:W-:-:S03]  /*2100*/  UMOV UR4, UR5 ;  /* 0x0000000500047c82 */ /* 0x000fc60008000000 */
[----:B------:R-:W-:Y:S01]  /*2110*/  UISETP.NE.AND UP0, UPT, UR13, UR25, UPT ;  /* 0x000000190d00728c */ /* 0x000fe2000bf05270 */
[----:B------:R4:W-:Y:S08]  /*2120*/  UTMALDG.3D.MULTICAST [UR16], [UR22], UR6, desc[UR30] ;  /* 0x00001e10160073b4 */ /* 0x0009f00008011806 */
[----:B----4-:R-:W-:Y:S05]  /*2130*/  BRA.U UP0, `(.L_x_39) ;  /* 0xfffffffd004c7547 */ /* 0x010fea000b83ffff */
.L_x_33:
[C---:B------:R-:W-:Y:S01]  /*2140*/  LEA R3, R11.reuse, UR7, 0x3 ;  /* 0x000000070b037c11 */ /* 0x040fe2000f8e18ff */
[----:B------:R-:W-:Y:S01]  /*2150*/  NOP ;  /* 0x0000000000007918 */ /* 0x000fe20000000000 */
[----:B-1----:R-:W-:Y:S02]  /*2160*/  SHF.L.U32 R0, R10, 0x1f, RZ ;  /* 0x0000001f0a007819 */ /* 0x002fe400000006ff */
[----:B------:R-:W-:Y:S02]  /*2170*/  LEA R5, R11, UR7, 0x4 ;  /* 0x000000070b057c11 */ /* 0x000fe4000f8e20ff */
[----:B---3--:R-:W1:Y:S02]  /*2180*/  SYNCS.PHASECHK.TRANS64.TRYWAIT P0, [R3+URZ+0xe0], R0 ;  /* 0x0000e000030075a7 */ /* 0x008e6400080011ff */
[----:B-1----:R-:W-:Y:S05]  /*2190*/  @!P0 BRA `(.L_x_40) ;  /* 0x00000078004c8947 */ /* 0x002fea0003800000 */
.L_x_147:
[----:B------:R-:W3:Y:S01]  /*21a0*/  LDS.128 R4, [R5+0x170] ;  /* 0x0001700005047984 */ /* 0x000ee20000000c00 */
[----:B------:R-:W-:Y:S01]  /*21b0*/  UISETP.GE.AND UP0, UPT, UR42, 0x1, UPT ;  /* 0x000000012a00788c */ /* 0x000fe2000bf06270 */
[----:B------:R-:W-:Y:S01]  /*21c0*/  @!PT LDS RZ, [RZ] ;  /* 0x00000000fffff984 */ /* 0x000fe20000000800 */
[----:B------:R-:W-:Y:S01]  /*21d0*/  @!PT LDS RZ, [RZ] ;  /* 0x00000000fffff984 */ /* 0x000fe20000000800 */
[----:B------:R-:W-:Y:S01]  /*21e0*/  @!PT LDS RZ, [RZ] ;  /* 0x00000000fffff984 */ /* 0x000fe20000000800 */
[----:B------:R-:W-:Y:S01]  /*21f0*/  @!PT LDS RZ, [RZ] ;  /* 0x00000000fffff984 */ /* 0x000fe20000000800 */
[----:B------:R4:W-:Y:S06]  /*2200*/  MEMBAR.ALL.CTA ;  /* 0x0000000000007992 */ /* 0x0009ec0000008000 */
[----:B----4-:R-:W4:Y:S01]  /*2210*/  FENCE.VIEW.ASYNC.S ;  /* 0x00000000000073c6 */ /* 0x010f220000000000 */
[----:B---3--:R-:W-:-:S13]  /*2220*/  LOP3.LUT P0, RZ, R6, 0x1, RZ, 0xc0, !PT ;  /* 0x0000000106ff7812 */ /* 0x008fda000780c0ff */
[----:B----4-:R-:W-:Y:S01]  /*2230*/  VOTEU.ANY UP1, P0 ;  /* 0x0000000000ff7886 */ /* 0x010fe20000020100 */
[----:B------:R-:W-:-:S13]  /*2240*/  PLOP3.LUT P0, PT, PT, PT, UP1, 0x80, 0x8 ;  /* 0x000000000008781c */ /* 0x000fda0003f0f018 */
[----:B-1----:R-:W-:Y:S02]  /*2250*/  @P0 LOP3.LUT R0, R5, 0xffff, RZ, 0xc0, !PT ;  /* 0x0000ffff05000812 */ /* 0x002fe400078ec0ff */
[----:B------:R-:W-:Y:S02]  /*2260*/  @P0 MOV R2, R4 ;  /* 0x0000000400020202 */ /* 0x000fe40000000f00 */
[----:B------:R-:W-:Y:S01]  /*2270*/  @P0 R2UR UR6, R0 ;  /* 0x00000000000602ca */ /* 0x000fe200000e0000 */
[----:B------:R-:W-:Y:S01]  /*2280*/  VIADD R0, R3, 0xf0 ;  /* 0x000000f003007836 */ /* 0x000fe20000000000 */
[----:B------:R-:W-:Y:S02]  /*2290*/  @P0 SHF.R.U32.HI R4, RZ, 0x10, R5 ;  /* 0x00000010ff040819 */ /* 0x000fe40000011605 */
[----:B------:R-:W-:Y:S02]  /*22a0*/  @P0 R2UR UR8, R2 ;  /* 0x00000000020802ca */ /* 0x000fe400000e0000 */
[----:B------:R-:W-:-:S02]  /*22b0*/  PRMT R0, RZ, 0x654, R0 ;  /* 0x00000654ff007816 */ /* 0x000fc40000000000 */
[----:B------:R-:W-:Y:S02]  /*22c0*/  @P0 R2UR UR4, R4 ;  /* 0x00000000040402ca */ /* 0x000fe400000e0000 */
[----:B------:R1:W-:Y:S03]  /*22d0*/  SYNCS.ARRIVE.TRANS64.RED.A1T0 RZ, [R0+URZ], RZ ;  /* 0x000000ff00ff79a7 */ /* 0x0003e600081004ff */
[----:B------:R-:W-:-:S04]  /*22e0*/  @UP1 UMOV UR37, UR6 ;  /* 0x0000000600251c82 */ /* 0x000fc80008000000 */
[----:B------:R-:W-:-:S04]  /*22f0*/  @UP1 UMOV UR38, UR8 ;  /* 0x0000000800261c82 */ /* 0x000fc80008000000 */
[----:B------:R-:W-:Y:S01]  /*2300*/  @UP1 UMOV UR36, UR4 ;  /* 0x0000000400241c82 */ /* 0x000fe20008000000 */
[----:B------:R-:W-:Y:S05]  /*2310*/  BRA.U !UP0, `(.L_x_41) ;  /* 0x0000000108d47547 */ /* 0x000fea000b800000 */
[----:B------:R-:W2:Y:S01]  /*2320*/  LDCU.128 UR12, c[0x0][0xb10] ;  /* 0x00016200ff0c77ac */ /* 0x000ea20008000c00 */
[----:B------:R-:W3:Y:S01]  /*2330*/  LDCU UR25, c[0x0][0xb20] ;  /* 0x00016400ff1977ac */ /* 0x000ee20008000800 */
[----:B------:R-:W4:Y:S01]  /*2340*/  LDCU UR20, c[0x0][0xb0c] ;  /* 0x00016180ff1477ac */ /* 0x000f220008000800 */
[----:B------:R-:W1:Y:S01]  /*2350*/  LDCU.64 UR10, c[0x0][0xb28] ;  /* 0x00016500ff0a77ac */ /* 0x000e620008000a00 */
[----:B------:R-:W-:Y:S02]  /*2360*/  UISETP.NE.AND UP3, UPT, UR42, 0x1, UPT ;  /* 0x000000012a00788c */ /* 0x000fe4000bf65270 */
[----:B--2---:R-:W-:Y:S02]  /*2370*/  UIMAD.WIDE.U32 UR16, UR39, UR15, URZ ;  /* 0x0000000f271072a5 */ /* 0x004fe4000f8e00ff */
[----:B------:R-:W-:Y:S02]  /*2380*/  UIMAD.WIDE.U32 UR8, UR40, UR12, URZ ;  /* 0x0000000c280872a5 */ /* 0x000fe4000f8e00ff */
[----:B------:R-:W-:-:S02]  /*2390*/  UISETP.NE.AND UP0, UPT, UR14, 0x1, UPT ;  /* 0x000000010e00788c */ /* 0x000fc4000bf05270 */
[----:B------:R-:W-:Y:S01]  /*23a0*/  UIMAD.WIDE.U32 UR22, UR37, UR15, URZ ;  /* 0x0000000f251672a5 */ /* 0x000fe2000f8e00ff */
[----:B------:R-:W-:Y:S02]  /*23b0*/  UMOV UR16, UR17 ;  /* 0x0000001100107c82 */ /* 0x000fe40008000000 */
[----:B------:R-:W-:Y:S01]  /*23c0*/  UMOV UR8, UR9 ;  /* 0x0000000900087c82 */ /* 0x000fe20008000000 */
[----:B---3--:R-:W-:Y:S02]  /*23d0*/  USHF.R.U32.HI UR16, URZ, UR25, UR16 ;  /* 0x00000019ff107299 */ /* 0x008fe40008011610 */
[----:B----4-:R-:W-:Y:S02]  /*23e0*/  UISETP.NE.AND UP2, UPT, UR20, 0x1, UPT ;  /* 0x000000011400788c */ /* 0x010fe4000bf45270 */
[----:B------:R-:W-:Y:S02]  /*23f0*/  USHF.R.U32.HI UR8, URZ, UR13, UR8 ;  /* 0x0000000dff087299 */ /* 0x000fe40008011608 */
[----:B------:R-:W-:-:S02]  /*2400*/  USEL UR6, UR39, UR16, !UP0 ;  /* 0x0000001027067287 */ /* 0x000fc4000c000000 */
[----:B------:R-:W-:Y:S02]  /*2410*/  USEL UR8, UR40, UR8, !UP2 ;  /* 0x0000000828087287 */ /* 0x000fe4000d000000 */
[----:B-1----:R-:W-:Y:S01]  /*2420*/  UIMAD.WIDE.U32 UR16, UR6, UR10, URZ ;  /* 0x0000000a061072a5 */ /* 0x002fe2000f8e00ff */
[----:B------:R-:W-:Y:S01]  /*2430*/  UMOV UR4, UR23 ;  /* 0x0000001700047c82 */ /* 0x000fe20008000000 */
[----:B------:R-:W-:Y:S02]  /*2440*/  UIMAD.WIDE.U32 UR18, UR38, UR12, URZ ;  /* 0x0000000c261272a5 */ /* 0x000fe4000f8e00ff */
[----:B------:R-:W-:-:S03]  /*2450*/  UIMAD.WIDE.U32 UR22, UR8, UR10, URZ ;  /* 0x0000000a081672a5 */ /* 0x000fc6000f8e00ff */
[----:B------:R-:W-:Y:S01]  /*2460*/  UMOV UR16, UR17 ;  /* 0x0000001100107c82 */ /* 0x000fe20008000000 */
[----:B------:R-:W-:Y:S02]  /*2470*/  USHF.R.U32.HI UR4, URZ, UR25, UR4 ;  /* 0x00000019ff047299 */ /* 0x000fe40008011604 */
[----:B------:R-:W-:Y:S01]  /*2480*/  @UP3 USHF.R.U32.HI UR6, URZ, UR11, UR16 ;  /* 0x0000000bff063299 */ /* 0x000fe20008011610 */
[----:B------:R-:W-:Y:S01]  /*2490*/  UMOV UR18, UR19 ;  /* 0x0000001300127c82 */ /* 0x000fe20008000000 */
[----:B------:R-:W-:Y:S01]  /*24a0*/  UMOV UR22, UR23 ;  /* 0x0000001700167c82 */ /* 0x000fe20008000000 */
[----:B------:R-:W-:Y:S02]  /*24b0*/  USHF.R.U32.HI UR13, URZ, UR13, UR18 ;  /* 0x0000000dff0d7299 */ /* 0x000fe40008011612 */
[----:B------:R-:W-:Y:S02]  /*24c0*/  USEL UR4, UR37, UR4, !UP0 ;  /* 0x0000000425047287 */ /* 0x000fe4000c000000 */
[----:B------:R-:W-:-:S02]  /*24d0*/  @UP3 USHF.R.U32.HI UR8, URZ, UR11, UR22 ;  /* 0x0000000bff083299 */ /* 0x000fc40008011616 */
[----:B------:R-:W-:Y:S02]  /*24e0*/  UIMAD UR9, UR42, UR6, URZ ;  /* 0x000000062a0972a4 */ /* 0x000fe4000f8e02ff */
[----:B------:R-:W-:Y:S02]  /*24f0*/  USEL UR6, UR38, UR13, !UP2 ;  /* 0x0000000d26067287 */ /* 0x000fe4000d000000 */
[----:B------:R-:W-:Y:S02]  /*2500*/  UIMAD UR12, UR42, UR8, URZ ;  /* 0x000000082a0c72a4 */ /* 0x000fe4000f8e02ff */
[----:B------:R-:W-:Y:S02]  /*2510*/  UISETP.GE.AND UP0, UPT, UR4, UR9, UPT ;  /* 0x000000090400728c */ /* 0x000fe4000bf06270 */
[----:B------:R-:W-:Y:S02]  /*2520*/  UIMAD.WIDE.U32 UR16, UR4, UR10, URZ ;  /* 0x0000000a041072a5 */ /* 0x000fe4000f8e00ff */
[----:B------:R-:W-:-:S02]  /*2530*/  UISETP.GE.OR UP0, UPT, UR6, UR12, UP0 ;  /* 0x0000000c0600728c */ /* 0x000fc40008706670 */
[----:B------:R-:W-:Y:S02]  /*2540*/  UIMAD.WIDE.U32 UR12, UR6, UR10, URZ ;  /* 0x0000000a060c72a5 */ /* 0x000fe4000f8e00ff */
[----:B------:R-:W-:Y:S01]  /*2550*/  UIADD3 UR15, UPT, UPT, -UR4, URZ, URZ ;  /* 0x000000ff040f7290 */ /* 0x000fe2000fffe1ff */
[----:B------:R-:W-:Y:S01]  /*2560*/  UMOV UR10, UR17 ;  /* 0x00000011000a7c82 */ /* 0x000fe20008000000 */
[----:B------:R-:W-:Y:S02]  /*2570*/  UIADD3 UR12, UPT, UPT, -UR6, URZ, URZ ;  /* 0x000000ff060c7290 */ /* 0x000fe4000fffe1ff */
[----:B------:R-:W-:-:S03]  /*2580*/  USHF.R.U32.HI UR10, URZ, UR11, UR10 ;  /* 0x0000000bff0a7299 */ /* 0x000fc6000801160a */
[----:B------:R-:W-:Y:S01]  /*2590*/  @!UP0 UMOV UR9, UR13 ;  /* 0x0000000d00098c82 */ /* 0x000fe20008000000 */
[----:B------:R-:W-:Y:S02]  /*25a0*/  UIMAD UR15, UR14, UR15, UR37 ;  /* 0x0000000f0e0f72a4 */ /* 0x000fe4000f8e0225 */
[----:B------:R-:W-:Y:S02]  /*25b0*/  USEL UR10, UR4, UR10, !UP3 ;  /* 0x0000000a040a7287 */ /* 0x000fe4000d800000 */
[----:B------:R-:W-:Y:S02]  /*25c0*/  @!UP0 USHF.R.U32.HI UR9, URZ, UR11, UR9 ;  /* 0x0000000bff098299 */ /* 0x000fe40008011609 */
[----:B------:R-:W-:Y:S02]  /*25d0*/  UIADD3 UR11, UPT, UPT, -UR10, URZ, URZ ;  /* 0x000000ff0a0b7290 */ /* 0x000fe4000fffe1ff */
[----:B------:R-:W-:Y:S02]  /*25e0*/  @!UP0 USEL UR9, UR6, UR9, !UP3 ;  /* 0x0000000906098287 */ /* 0x000fe4000d800000 */
[----:B------:R-:W-:-:S02]  /*25f0*/  UIMAD UR11, UR42, UR11, UR4 ;  /* 0x0000000b2a0b72a4 */ /* 0x000fc4000f8e0204 */
[----:B------:R-:W-:Y:S02]  /*2600*/  @!UP0 UIADD3 UR10, UPT, UPT, UR10, -UR9, URZ ;  /* 0x800000090a0a8290 */ /* 0x000fe4000fffe0ff */
[----:B------:R-:W-:Y:S02]  /*2610*/  @!UP0 UIMAD UR9, UR11, UR8, UR9 ;  /* 0x000000080b0982a4 */ /* 0x000fe4000f8e0209 */
[----:B------:R-:W-:Y:S02]  /*2620*/  @!UP0 UIMAD UR4, UR42, UR10, UR6 ;  /* 0x0000000a2a0482a4 */ /* 0x000fe4000f8e0206 */
[----:B------:R-:W-:Y:S02]  /*2630*/  UIMAD UR8, UR20, UR12, UR38 ;  /* 0x0000000c140872a4 */ /* 0x000fe4000f8e0226 */
[----:B------:R-:W-:Y:S01]  /*2640*/  UIMAD UR37, UR4, UR14, UR15 ;  /* 0x0000000e042572a4 */ /* 0x000fe2000f8e020f */
[----:B------:R-:W-:Y:S02]  /*2650*/  @!UP0 UMOV UR6, UR9 ;  /* 0x0000000900068c82 */ /* 0x000fe40008000000 */
[----:B------:R-:W-:-:S12]  /*2660*/  UIMAD UR38, UR6, UR20, UR8 ;  /* 0x00000014062672a4 */ /* 0x000fd8000f8e0208 */
.L_x_41:
[----:B------:R-:W3:Y:S02]  /*2670*/  LDCU UR4, c[0x0][0xb30] ;  /* 0x00016600ff0477ac */ /* 0x000ee40008000800 */
[----:B---3--:R-:W-:-:S09]  /*2680*/  UISETP.NE.AND UP0, UPT, UR4, 0x1, UPT ;  /* 0x000000010400788c */ /* 0x008fd2000bf05270 */
[----:B------:R-:W-:Y:S05]  /*2690*/  BRA.U UP0, `(.L_x_42) ;  /* 0x0000000100447547 */ /* 0x000fea000b800000 */
[----:B------:R-:W3:Y:S01]  /*26a0*/  LDCU.128 UR12, c[0x0][0xb10] ;  /* 0x00016200ff0c77ac */ /* 0x000ee20008000c00 */
[----:B------:R-:W4:Y:S01]  /*26b0*/  LDCU UR16, c[0x0][0xb0c] ;  /* 0x00016180ff1077ac */ /* 0x000f220008000800 */
[----:B------:R-:W1:Y:S01]  /*26c0*/  LDCU UR17, c[0x0][0xb20] ;  /* 0x00016400ff1177ac */ /* 0x000e620008000800 */
[----:B---3--:R-:W-:Y:S02]  /*26d0*/  UIMAD.WIDE.U32 UR10, UR38, UR12, URZ ;  /* 0x0000000c260a72a5 */ /* 0x008fe4000f8e00ff */
[----:B------:R-:W-:Y:S02]  /*26e0*/  UIMAD.WIDE.U32 UR8, UR37, UR15, URZ ;  /* 0x0000000f250872a5 */ /* 0x000fe4000f8e00ff */
[----:B----4-:R-:W-:Y:S02]  /*26f0*/  UISETP.NE.AND UP2, UPT, UR16, 0x1, UPT ;  /* 0x000000011000788c */ /* 0x010fe4000bf45270 */
[----:B------:R-:W-:Y:S01]  /*2700*/  UISETP.NE.AND UP0, UPT, UR14, 0x1, UPT ;  /* 0x000000010e00788c */ /* 0x000fe2000bf05270 */
[----:B------:R-:W-:-:S02]  /*2710*/  UMOV UR6, UR11 ;  /* 0x0000000b00067c82 */ /* 0x000fc40008000000 */
[----:B------:R-:W-:Y:S01]  /*2720*/  UMOV UR4, UR9 ;  /* 0x0000000900047c82 */ /* 0x000fe20008000000 */
[----:B------:R-:W-:Y:S02]  /*2730*/  USHF.R.U32.HI UR6, URZ, UR13, UR6 ;  /* 0x0000000dff067299 */ /* 0x000fe40008011606 */
[----:B-1----:R-:W-:Y:S02]  /*2740*/  USHF.R.U32.HI UR4, URZ, UR17, UR4 ;  /* 0x00000011ff047299 */ /* 0x002fe40008011604 */
[----:B------:R-:W-:Y:S02]  /*2750*/  USEL UR6, UR38, UR6, !UP2 ;  /* 0x0000000626067287 */ /* 0x000fe4000d000000 */
[----:B------:R-:W-:-:S04]  /*2760*/  USEL UR4, UR37, UR4, !UP0 ;  /* 0x0000000425047287 */ /* 0x000fc8000c000000 */
[----:B------:R-:W-:Y:S02]  /*2770*/  UIADD3 UR8, UPT, UPT, UR6, -UR4, URZ ;  /* 0x8000000406087290 */ /* 0x000fe4000fffe0ff */
[----:B------:R-:W-:Y:S02]  /*2780*/  UIADD3 UR4, UPT, UPT, -UR6, UR4, URZ ;  /* 0x0000000406047290 */ /* 0x000fe4000fffe1ff */
[----:B------:R-:W-:Y:S02]  /*2790*/  UIMAD UR37, UR8, UR14, UR37 ;  /* 0x0000000e082572a4 */ /* 0x000fe4000f8e0225 */
[----:B------:R-:W-:-:S12]  /*27a0*/  UIMAD UR38, UR4, UR16, UR38 ;  /* 0x00000010042672a4 */ /* 0x000fd8000f8e0226 */
.L_x_42:
[----:B------:R-:W-:Y:S01]  /*27b0*/  VIADD R11, R11, 0x1 ;  /* 0x000000010b0b7836 */ /* 0x000fe20000000000 */
[----:B------:R-:W-:Y:S02]  /*27c0*/  R2UR UR6, R84 ;  /* 0x00000000540672ca */ /* 0x000fe400000e0000 */
[----:B------:R-:W-:Y:S02]  /*27d0*/  R2UR UR4, R83 ;  /* 0x00000000530472ca */ /* 0x000fe400000e0000 */
[C---:B------:R-:W-:Y:S02]  /*27e0*/  ISETP.NE.AND P0, PT, R11.reuse, 0x2, PT ;  /* 0x000000020b00780c */ /* 0x040fe40003f05270 */
[----:B------:R-:W-:Y:S02]  /*27f0*/  PLOP3.LUT P1, PT, PT, PT, PT, 0x80, 0x8 ;  /* 0x000000000008781c */ /* 0x000fe40003f2f070 */
[----:B------:R-:W-:Y:S02]  /*2800*/  SEL R3, RZ, 0x1, P0 ;  /* 0x00000001ff037807 */ /* 0x000fe40000000000 */
[----:B------:R-:W-:-:S02]  /*2810*/  SEL R11, R11, RZ, P0 ;  /* 0x000000ff0b0b7207 */ /* 0x000fc40000000000 */
[----:B------:R-:W-:Y:S01]  /*2820*/  LOP3.LUT R10, R10, R3, RZ, 0x3c, !PT ;  /* 0x000000030a0a7212 */ /* 0x000fe200078e3cff */
[----:B------:R-:W-:Y:S02]  /*2830*/  UIADD3 UR30, UPT, UPT, UR38, UR6, URZ ;  /* 0x00000006261e7290 */ /* 0x000fe4000fffe0ff */
[----:B------:R-:W-:Y:S01]  /*2840*/  UIADD3 UR31, UPT, UPT, UR37, UR4, URZ ;  /* 0x00000004251f7290 */ /* 0x000fe2000fffe0ff */
[----:B------:R-:W-:Y:S11]  /*2850*/  BRA.U UP1, `(.L_x_43) ;  /* 0xfffffff101507547 */ /* 0x000ff6000b83ffff */
[----:B------:R-:W-:Y:S01]  /*2860*/  UIADD3 UR7, UPT, UPT, UR7, 0x48, URZ ;  /* 0x0000004807077890 */ /* 0x000fe2000fffe0ff */
[----:B------:R-:W-:-:S03]  /*2870*/  SHF.L.U32 R3, R12, 0x1f, RZ ;  /* 0x0000001f0c037819 */ /* 0x000fc600000006ff */
[----:B------:R-:W-:-:S09]  /*2880*/  ULEA UR4, UR5, UR7, 0x3 ;  /* 0x0000000705047291 */ /* 0x000fd2000f8e18ff */
[----:B------:R-:W3:Y:S02]  /*2890*/  SYNCS.PHASECHK.TRANS64.TRYWAIT P0, [UR4], R3 ;  /* 0x00000003ff0075a7 */ /* 0x000ee40008001104 */
[----:B---3--:R-:W-:Y:S05]  /*28a0*/  @!P0 BRA `(.L_x_44) ;  /* 0x00000070009c8947 */ /* 0x008fea0003800000 */
.L_x_149:
[----:B------:R-:W-:-:S04]  /*28b0*/  UIADD3 UR4, UPT, UPT, UR5, 0x1, URZ ;  /* 0x0000000105047890 */ /* 0x000fc8000fffe0ff */
[----:B------:R-:W-:-:S04]  /*28c0*/  UISETP.NE.AND UP0, UPT, UR4, 0x9, UPT ;  /* 0x000000090400788c */ /* 0x000fc8000bf05270 */
[----:B------:R-:W-:Y:S02]  /*28d0*/  USEL UR6, URZ, 0x1, UP0 ;  /* 0x00000001ff067887 */ /* 0x000fe40008000000 */
[----:B------:R-:W-:-:S04]  /*28e0*/  USEL UR4, UR4, URZ, UP0 ;  /* 0x000000ff04047287 */ /* 0x000fc80008000000 */
[----:B------:R-:W-:Y:S01]  /*28f0*/  ULEA UR5, UR4, UR7, 0x3 ;  /* 0x0000000704057291 */ /* 0x000fe2000f8e18ff */
[----:B------:R-:W-:-:S04]  /*2900*/  LOP3.LUT R2, R12, UR6, RZ, 0x3c, !PT ;  /* 0x000000060c027c12 */ /* 0x000fc8000f8e3cff */
[----:B-1----:R-:W-:-:S04]  /*2910*/  SHF.L.U32 R3, R2, 0x1f, RZ ;  /* 0x0000001f02037819 */ /* 0x002fc800000006ff */
[----:B------:R-:W1:Y:S02]  /*2920*/  SYNCS.PHASECHK.TRANS64.TRYWAIT P0, [UR5], R3 ;  /* 0x00000003ff0075a7 */ /* 0x000e640008001105 */
[----:B-1----:R-:W-:Y:S05]  /*2930*/  @!P0 BRA `(.L_x_45) ;  /* 0x0000007000908947 */ /* 0x002fea0003800000 */
.L_x_151:
        /* <DEDUP_REMOVED lines=9> */
.L_x_153:
        /* <DEDUP_REMOVED lines=9> */
.L_x_155:
        /* <DEDUP_REMOVED lines=9> */
.L_x_157:
        /* <DEDUP_REMOVED lines=9> */
.L_x_159:
        /* <DEDUP_REMOVED lines=9> */
.L_x_161:
        /* <DEDUP_REMOVED lines=9> */
.L_x_163:
[----:B------:R-:W-:-:S04]  /*2ca0*/  UIADD3 UR4, UPT, UPT, UR4, 0x1, URZ ;  /* 0x0000000104047890 */ /* 0x000fc8000fffe0ff */
[----:B------:R-:W-:-:S04]  /*2cb0*/  UISETP.NE.AND UP0, UPT, UR4, 0x9, UPT ;  /* 0x000000090400788c */ /* 0x000fc8000bf05270 */
[----:B------:R-:W-:Y:S02]  /*2cc0*/  USEL UR5, URZ, 0x1, UP0 ;  /* 0x00000001ff057887 */ /* 0x000fe40008000000 */
[----:B------:R-:W-:-:S04]  /*2cd0*/  USEL UR4, UR4, URZ, UP0 ;  /* 0x000000ff04047287 */ /* 0x000fc80008000000 */
[----:B------:R-:W-:Y:S01]  /*2ce0*/  ULEA UR4, UR4, UR7, 0x3 ;  /* 0x0000000704047291 */ /* 0x000fe2000f8e18ff */
[----:B-1----:R-:W-:-:S04]  /*2cf0*/  LOP3.LUT R3, R2, UR5, RZ, 0x3c, !PT ;  /* 0x0000000502037c12 */ /* 0x002fc8000f8e3cff */
[----:B------:R-:W-:Y:S01]  /*2d00*/  SHF.L.U32 R3, R3, 0x1f, RZ ;  /* 0x0000001f03037819 */ /* 0x000fe200000006ff */
[----:B------:R-:W-:-:S07]  /*2d10*/  IMAD.U32 R0, RZ, RZ, UR4 ;  /* 0x00000004ff007e24 */ /* 0x000fce000f8e00ff */
.L_x_52:
[----:B-1----:R1:W3:Y:S02]  /*2d20*/  SYNCS.PHASECHK.TRANS64.TRYWAIT P0, [R0+URZ], R3 ;  /* 0x00000003000075a7 */ /* 0x0022e400080011ff */
[----:B---3--:R-:W-:Y:S05]  /*2d30*/  @!P0 NANOSLEEP.SYNCS 0x989680 ;  /* 0x009896800000895d */ /* 0x008fea0003900000 */
[----:B------:R-:W3:Y:S02]  /*2d40*/  @!P0 SYNCS.PHASECHK.TRANS64 P0, [R0+URZ], R3 ;  /* 0x00000003000085a7 */ /* 0x000ee400080010ff */
[----:B--23--:R-:W-:Y:S05]  /*2d50*/  @P0 EXIT ;  /* 0x000000000000094d */ /* 0x00cfea0003800000 */
[----:B------:R-:W-:Y:S05]  /*2d60*/  BRA `(.L_x_52) ;  /* 0xfffffffc00ec7947 */ /* 0x000fea000383ffff */
.L_x_23:
[----:B------:R-:W2:Y:S02]  /*2d70*/  S2UR UR4, SR_CgaCtaId ;  /* 0x00000000000479c3 */ /* 0x000ea40000008800 */
[----:B--2---:R-:W-:-:S04]  /*2d80*/  UISETP.NE.AND UP0, UPT, UR4, URZ, UPT ;  /* 0x000000ff0400728c */ /* 0x004fc8000bf05270 */
[----:B------:R-:W-:-:S09]  /*2d90*/  UISETP.NE.OR UP0, UPT, UR18, 0x1, UP0 ;  /* 0x000000011200788c */ /* 0x000fd20008705670 */
[----:B------:R-:W-:Y:S05]  /*2da0*/  BRA.U UP0, `(.L_x_53) ;  /* 0x00000005004c7547 */ /* 0x000fea000b800000 */
[----:B------:R-:W2:Y:S01]  /*2db0*/  S2UR UR5, SR_CgaCtaId ;  /* 0x00000000000579c3 */ /* 0x000ea20000008800 */
[----:B------:R-:W-:Y:S01]  /*2dc0*/  UMOV UR4, 0x400 ;  /* 0x0000040000047882 */ /* 0x000fe20000000000 */
[----:B------:R-:W-:Y:S01]  /*2dd0*/  ISETP.GE.U32.AND P2, PT, R0, 0x4, PT ;  /* 0x000000040000780c */ /* 0x000fe20003f46070 */
[----:B------:R-:W-:Y:S01]  /*2de0*/  IMAD.MOV.U32 R12, RZ, RZ, 0x1 ;  /* 0x00000001ff0c7424 */ /* 0x000fe200078e00ff */
[----:B------:R-:W-:Y:S02]  /*2df0*/  CS2R R10, SRZ ;  /* 0x00000000000a7805 */ /* 0x000fe4000001ff00 */
[----:B------:R-:W-:Y:S01]  /*2e00*/  CS2R R8, SRZ ;  /* 0x0000000000087805 */ /* 0x000fe2000001ff00 */
[----:B--2---:R-:W-:-:S03]  /*2e10*/  ULEA UR6, UR5, UR4, 0x18 ;  /* 0x0000000405067291 */ /* 0x004fc6000f8ec0ff */
[----:B------:R-:W-:-:S09]  /*2e20*/  UMOV UR5, URZ ;  /* 0x000000ff00057c82 */ /* 0x000fd20008000000 */
.L_x_57:
[----:B------:R-:W-:Y:S02]  /*2e30*/  LEA R2, R8, UR6, 0x3 ;  /* 0x0000000608027c11 */ /* 0x000fe4000f8e18ff */
[----:B------:R-:W-:-:S03]  /*2e40*/  SHF.L.U32 R5, R9, 0x1f, RZ ;  /* 0x0000001f09057819 */ /* 0x000fc600000006ff */
[----:B------:R-:W-:Y:S01]  /*2e50*/  VIADD R4, R2, 0x150 ;  /* 0x0000015002047836 */ /* 0x000fe20000000000 */
[----:B------:R-:W2:Y:S02]  /*2e60*/  SYNCS.PHASECHK.TRANS64.TRYWAIT P0, [R2+URZ+0x140], R5 ;  /* 0x00014005020075a7 */ /* 0x000ea400080011ff */
[----:B--2---:R-:W-:Y:S05]  /*2e70*/  @!P0 BRA `(.L_x_54) ;  /* 0x0000006c00e88947 */ /* 0x004fea0003800000 */
.L_x_164:
[----:B------:R-:W-:Y:S01]  /*2e80*/  ULEA UR4, UR5, UR6, 0x3 ;  /* 0x0000000605047291 */ /* 0x000fe2000f8e18ff */
[----:B------:R-:W-:Y:S02]  /*2e90*/  PRMT R4, RZ, 0x654, R4 ;  /* 0x00000654ff047816 */ /* 0x000fe40000000004 */
[----:B--2---:R-:W-:Y:S01]  /*2ea0*/  SHF.L.U32 R5, R12, 0x1f, RZ ;  /* 0x0000001f0c057819 */ /* 0x004fe200000006ff */
[----:B------:R-:W-:Y:S01]  /*2eb0*/  UIADD3 UR7, UPT, UPT, UR4, 0xe0, URZ ;  /* 0x000000e004077890 */ /* 0x000fe2000fffe0ff */
[----:B------:R2:W-:Y:S05]  /*2ec0*/  SYNCS.ARRIVE.TRANS64.RED.A1T0 RZ, [R4+URZ], RZ ;  /* 0x000000ff04ff79a7 */ /* 0x0005ea00081004ff */
[----:B------:R-:W-:Y:S01]  /*2ed0*/  IMAD.U32 R7, RZ, RZ, UR7 ;  /* 0x00000007ff077e24 */ /* 0x000fe2000f8e00ff */
[----:B------:R-:W3:Y:S04]  /*2ee0*/  SYNCS.PHASECHK.TRANS64.TRYWAIT P0, [UR4+0xf0], R5 ;  /* 0x0000f005ff0075a7 */ /* 0x000ee80008001104 */
[----:B------:R-:W-:Y:S01]  /*2ef0*/  PRMT R6, R0, 0x654, R7 ;  /* 0x0000065400067816 */ /* 0x000fe20000000007 */
[----:B--2---:R-:W-:Y:S01]  /*2f00*/  @!P2 IMAD.MOV.U32 R4, RZ, RZ, 0x10 ;  /* 0x00000010ff04a424 */ /* 0x004fe200078e00ff */
[----:B---3--:R-:W-:Y:S06]  /*2f10*/  @!P0 BRA `(.L_x_55) ;  /* 0x0000006c00d48947 */ /* 0x008fec0003800000 */
.L_x_166:
[----:B------:R-:W-:Y:S01]  /*2f20*/  ULEA UR8, UR5, UR6, 0x4 ;  /* 0x0000000605087291 */ /* 0x000fe2000f8e20ff */
[----:B------:R-:W-:Y:S01]  /*2f30*/  SEL R3, R6, R3, !P2 ;  /* 0x0000000306037207 */ /* 0x000fe20005000000 */
[----:B------:R-:W-:Y:S01]  /*2f40*/  UIADD3 UR9, UPT, UPT, UR4, 0xe0, URZ ;  /* 0x000000e004097890 */ /* 0x000fe2000fffe0ff */
[----:B--2---:R-:W-:Y:S01]  /*2f50*/  LEA R2, R11, UR6, 0x3 ;  /* 0x000000060b027c11 */ /* 0x004fe2000f8e18ff */
[----:B------:R-:W-:Y:S01]  /*2f60*/  UIADD3 UR8, UPT, UPT, UR8, 0x170, URZ ;  /* 0x0000017008087890 */ /* 0x000fe2000fffe0ff */
[----:B------:R-:W-:Y:S01]  /*2f70*/  SHF.L.U32 R5, R10, 0x1f, RZ ;  /* 0x0000001f0a057819 */ /* 0x000fe200000006ff */
[----:B------:R2:W-:Y:S01]  /*2f80*/  @!P2 SYNCS.ARRIVE.TRANS64.RED RZ, [R3+URZ], R4 ;  /* 0x0000000403ffa9a7 */ /* 0x0005e200080004ff */
[----:B------:R-:W-:Y:S01]  /*2f90*/  UIADD3 UR4, UPT, UPT, UR5, 0x1, URZ ;  /* 0x0000000105047890 */ /* 0x000fe2000fffe0ff */
[----:B------:R-:W-:-:S03]  /*2fa0*/  VIADD R8, R8, 0x1 ;  /* 0x0000000108087836 */ /* 0x000fc60000000000 */
[----:B------:R-:W-:Y:S02]  /*2fb0*/  UISETP.NE.AND UP0, UPT, UR4, 0x2, UPT ;  /* 0x000000020400788c */ /* 0x000fe4000bf05270 */
[----:B------:R-:W-:Y:S06]  /*2fc0*/  UGETNEXTWORKID.BROADCAST [UR8], [UR9] ;  /* 0x00000000080073ca */ /* 0x000fec0008000100 */
[----:B------:R-:W-:Y:S01]  /*2fd0*/  USEL UR7, URZ, 0x1, UP0 ;  /* 0x00000001ff077887 */ /* 0x000fe20008000000 */
[----:B------:R-:W-:Y:S01]  /*2fe0*/  ISETP.NE.AND P0, PT, R8, 0x2, PT ;  /* 0x000000020800780c */ /* 0x000fe20003f05270 */
[----:B------:R-:W-:Y:S01]  /*2ff0*/  USEL UR5, UR4, URZ, UP0 ;  /* 0x000000ff04057287 */ /* 0x000fe20008000000 */
[----:B------:R-:W3:Y:S03]  /*3000*/  SYNCS.PHASECHK.TRANS64.TRYWAIT P1, [R2+URZ+0xe0], R5 ;  /* 0x0000e005020075a7 */ /* 0x000ee600080211ff */
[----:B------:R-:W-:Y:S01]  /*3010*/  LOP3.LUT R12, R12, UR7, RZ, 0x3c, !PT ;  /* 0x000000070c0c7c12 */ /* 0x000fe2000f8e3cff */
[----:B--23--:R-:W-:Y:S07]  /*3020*/  @!P1 BRA `(.L_x_56) ;  /* 0x0000006c00a89947 */ /* 0x00cfee0003800000 */
.L_x_167:
[C---:B------:R-:W-:Y:S01]  /*3030*/  LEA R4, R11.reuse, UR6, 0x4 ;  /* 0x000000060b047c11 */ /* 0x040fe2000f8e20ff */
[----:B--2---:R-:W-:Y:S01]  /*3040*/  VIADD R2, R2, 0xf0 ;  /* 0x000000f002027836 */ /* 0x004fe20000000000 */
[----:B------:R-:W-:Y:S01]  /*3050*/  SEL R8, R8, RZ, P0 ;  /* 0x000000ff08087207 */ /* 0x000fe20000000000 */
[----:B------:R-:W-:-:S03]  /*3060*/  VIADD R11, R11, 0x1 ;  /* 0x000000010b0b7836 */ /* 0x000fc60000000000 */
[----:B------:R-:W2:Y:S01]  /*3070*/  LDS.128 R4, [R4+0x170] ;  /* 0x0001700004047984 */ /* 0x000ea20000000c00 */
[----:B------:R-:W-:Y:S02]  /*3080*/  PRMT R2, RZ, 0x654, R2 ;  /* 0x00000654ff027816 */ /* 0x000fe40000000002 */
[C---:B------:R-:W-:Y:S01]  /*3090*/  ISETP.NE.AND P1, PT, R11.reuse, 0x2, PT ;  /* 0x000000020b00780c */ /* 0x040fe20003f25270 */
[----:B------:R-:W-:Y:S01]  /*30a0*/  @!PT LDS RZ, [RZ] ;  /* 0x00000000fffff984 */ /* 0x000fe20000000800 */
[----:B------:R-:W-:Y:S01]  /*30b0*/  @!PT LDS RZ, [RZ] ;  /* 0x00000000fffff984 */ /* 0x000fe20000000800 */
[----:B------:R-:W-:Y:S01]  /*30c0*/  @!PT LDS RZ, [RZ] ;  /* 0x00000000fffff984 */ /* 0x000fe20000000800 */
[----:B------:R-:W-:Y:S01]  /*30d0*/  @!PT LDS RZ, [RZ] ;  /* 0x00000000fffff984 */ /* 0x000fe20000000800 */
[----:B------:R3:W-:Y:S06]  /*30e0*/  MEMBAR.ALL.CTA ;  /* 0x0000000000007992 */ /* 0x0007ec0000008000 */
[----:B---3--:R-:W3:Y:S01]  /*30f0*/  FENCE.VIEW.ASYNC.S ;  /* 0x00000000000073c6 */ /* 0x008ee20000000000 */
[----:B------:R-:W-:Y:S01]  /*3100*/  SEL R11, R11, RZ, P1 ;  /* 0x000000ff0b0b7207 */ /* 0x000fe20000800000 */
[----:B---3--:R3:W-:Y:S01]  /*3110*/  SYNCS.ARRIVE.TRANS64.RED.A1T0 RZ, [R2+URZ], RZ ;  /* 0x000000ff02ff79a7 */ /* 0x0087e200081004ff */
[----:B--2---:R-:W-:-:S02]  /*3120*/  LOP3.LUT P3, RZ, R6, 0x1, RZ, 0xc0, !PT ;  /* 0x0000000106ff7812 */ /* 0x004fc4000786c0ff */
[----:B------:R-:W-:-:S04]  /*3130*/  SEL R5, RZ, 0x1, P1 ;  /* 0x00000001ff057807 */ /* 0x000fc80000800000 */
[----:B------:R-:W-:Y:S02]  /*3140*/  LOP3.LUT R10, R10, R5, RZ, 0x3c, !PT ;  /* 0x000000050a0a7212 */ /* 0x000fe400078e3cff */
[----:B---3--:R-:W-:-:S04]  /*3150*/  SEL R2, RZ, 0x1, P0 ;  /* 0x00000001ff027807 */ /* 0x008fc80000000000 */
[----:B------:R-:W-:Y:S01]  /*3160*/  LOP3.LUT R9, R9, R2, RZ, 0x3c, !PT ;  /* 0x0000000209097212 */ /* 0x000fe200078e3cff */
[----:B------:R-:W-:Y:S06]  /*3170*/  @P3 BRA `(.L_x_57) ;  /* 0xfffffffc002c3947 */ /* 0x000fec000383ffff */
[----:B------:R-:W-:Y:S01]  /*3180*/  ULEA UR4, UR5, UR6, 0x3 ;  /* 0x0000000605047291 */ /* 0x000fe2000f8e18ff */
[----:B------:R-:W-:-:S08]  /*3190*/  SHF.L.U32 R3, R12, 0x1f, RZ ;  /* 0x0000001f0c037819 */ /* 0x000fd000000006ff */
[----:B------:R-:W2:Y:S02]  /*31a0*/  SYNCS.PHASECHK.TRANS64 P0, [UR4+0xf0], R3 ;  /* 0x0000f003ff0075a7 */ /* 0x000ea40008001004 */
[----:B--2---:R-:W-:Y:S05]  /*31b0*/  @P0 BRA `(.L_x_58) ;  /* 0x0000000000080947 */ /* 0x004fea0003800000 */
[----:B------:R-:W2:Y:S02]  /*31c0*/  SYNCS.PHASECHK.TRANS64.TRYWAIT P0, [UR4+0xf0], R3 ;  /* 0x0000f003ff0075a7 */ /* 0x000ea40008001104 */
[----:B--2---:R-:W-:Y:S05]  /*31d0*/  @!P0 BRA `(.L_x_59) ;  /* 0x0000006c00508947 */ /* 0x004fea0003800000 */
.L_x_58:
[----:B------:R-:W-:-:S04]  /*31e0*/  UIADD3 UR7, UPT, UPT, UR5, 0x1, URZ ;  /* 0x0000000105077890 */ /* 0x000fc8000fffe0ff */
[----:B------:R-:W-:-:S04]  /*31f0*/  UISETP.NE.AND UP0, UPT, UR7, 0x2, UPT ;  /* 0x000000020700788c */ /* 0x000fc8000bf05270 */
[----:B------:R-:W-:Y:S02]  /*3200*/  USEL UR8, URZ, 0x1, UP0 ;  /* 0x00000001ff087887 */ /* 0x000fe40008000000 */
[----:B------:R-:W-:-:S04]  /*3210*/  USEL UR7, UR7, URZ, UP0 ;  /* 0x000000ff07077287 */ /* 0x000fc80008000000 */
[----:B------:R-:W-:Y:S01]  /*3220*/  ULEA UR7, UR7, UR6, 0x3 ;  /* 0x0000000607077291 */ /* 0x000fe2000f8e18ff */
[----:B--2---:R-:W-:-:S04]  /*3230*/  LOP3.LUT R3, R12, UR8, RZ, 0x3c, !PT ;  /* 0x000000080c037c12 */ /* 0x004fc8000f8e3cff */
[----:B------:R-:W-:-:S04]  /*3240*/  SHF.L.U32 R0, R3, 0x1f, RZ ;  /* 0x0000001f03007819 */ /* 0x000fc800000006ff */
[----:B------:R-:W2:Y:S02]  /*3250*/  SYNCS.PHASECHK.TRANS64 P0, [UR7+0xf0], R0 ;  /* 0x0000f000ff0075a7 */ /* 0x000ea40008001007 */
[----:B-12---:R-:W-:Y:S05]  /*3260*/  @P0 EXIT ;  /* 0x000000000000094d */ /* 0x006fea0003800000 */
[----:B------:R-:W-:Y:S02]  /*3270*/  SHF.L.U32 R3, R3, 0x1f, RZ ;  /* 0x0000001f03037819 */ /* 0x000fe400000006ff */
[----:B------:R-:W-:-:S07]  /*3280*/  MOV R0, UR7 ;  /* 0x0000000700007c02 */ /* 0x000fce0008000f00 */
.L_x_60:
[----:B-1----:R1:W2:Y:S02]  /*3290*/  SYNCS.PHASECHK.TRANS64.TRYWAIT P0, [R0+URZ+0xf0], R3 ;  /* 0x0000f003000075a7 */ /* 0x0022a400080011ff */
[----:B--2---:R-:W-:Y:S05]  /*32a0*/  @!P0 NANOSLEEP.SYNCS 0x989680 ;  /* 0x009896800000895d */ /* 0x004fea0003900000 */
[----:B------:R-:W2:Y:S02]  /*32b0*/  @!P0 SYNCS.PHASECHK.TRANS64 P0, [R0+URZ+0xf0], R3 ;  /* 0x0000f003000085a7 */ /* 0x000ea400080010ff */
[----:B--2---:R-:W-:Y:S05]  /*32c0*/  @P0 EXIT ;  /* 0x000000000000094d */ /* 0x004fea0003800000 */
[----:B------:R-:W-:Y:S05]  /*32d0*/  BRA `(.L_x_60) ;  /* 0xfffffffc00ec7947 */ /* 0x000fea000383ffff */
.L_x_53:
[----:B------:R-:W-:Y:S05]  /*32e0*/  BRA.U UP5, `(.L_x_61) ;  /* 0x0000000d05a07547 */ /* 0x000fea000b800000 */
[----:B------:R-:W2:Y:S01]  /*32f0*/  S2UR UR7, SR_CgaCtaId ;  /* 0x00000000000779c3 */ /* 0x000ea20000008800 */
[----:B------:R-:W-:Y:S01]  /*3300*/  UMOV UR4, 0x40 ;  /* 0x0000004000047882 */ /* 0x000fe20000000000 */
[----:B------:R-:W-:Y:S01]  /*3310*/  NOP ;  /* 0x0000000000007918 */ /* 0x000fe20000000000 */
[----:B------:R-:W-:Y:S01]  /*3320*/  UMOV UR6, 0x400 ;  /* 0x0000040000067882 */ /* 0x000fe20000000000 */
[----:B--2---:R-:W-:Y:S02]  /*3330*/  ULEA UR5, UR7, UR4, 0x18 ;  /* 0x0000000407057291 */ /* 0x004fe4000f8ec0ff */
[----:B------:R-:W-:-:S07]  /*3340*/  ULEA UR6, UR7, UR6, 0x18 ;  /* 0x0000000607067291 */ /* 0x000fce000f8ec0ff */
[----:B------:R-:W2:Y:S02]  /*3350*/  LDS.U8 R0, [UR5+0x1c] ;  /* 0x00001c05ff007984 */ /* 0x000ea40008000000 */
[----:B--2---:R-:W-:-:S13]  /*3360*/  ISETP.NE.AND P0, PT, R0, RZ, PT ;  /* 0x000000ff0000720c */ /* 0x004fda0003f05270 */
[----:B------:R-:W-:Y:S05]  /*3370*/  @P0 BRA `(.L_x_62) ;  /* 0x0000000000580947 */ /* 0x000fea0003800000 */
[----:B------:R-:W-:-:S13]  /*3380*/  ELECT P0, URZ, PT ;  /* 0x0000000000ff782f */ /* 0x000fda0003800000 */
[----:B------:R-:W-:Y:S05]  /*3390*/  @!P0 BRA `(.L_x_63) ;  /* 0x0000000000608947 */ /* 0x000fea0003800000 */
[----:B------:R-:W-:Y:S01]  /*33a0*/  UMOV UR4, 0x10 ;  /* 0x0000001000047882 */ /* 0x000fe20000000000 */
[----:B------:R-:W-:Y:S01]  /*33b0*/  HFMA2 R0, -RZ, RZ, 0, 5.9604644775390625e-08 ;  /* 0x00000001ff007431 */ /* 0x000fe200000001ff */
[----:B------:R-:W-:-:S03]  /*33c0*/  MOV R3, 0xffff ;  /* 0x0000ffff00037802 */ /* 0x000fc60000000f00 */
[----:B------:R-:W-:Y:S04]  /*33d0*/  DEPBAR.LE SB2, 0x36 ;  /* 0x0000ad800000791a */ /* 0x000fe80000000000 */
[----:B------:R-:W2:Y:S02]  /*33e0*/  UTCATOMSWS.FIND_AND_SET.ALIGN UP0, UR4, UR4 ;  /* 0x00000004000475e3 */ /* 0x000ea40008000800 */
[----:B--2---:R-:W-:Y:S01]  /*33f0*/  MOV R4, UR4 ;  /* 0x0000000400047c02 */ /* 0x004fe20008000f00 */
[----:B------:R-:W-:Y:S06]  /*3400*/  BRA.U UP0, `(.L_x_64) ;  /* 0x0000000100187547 */ /* 0x000fec000b800000 */
.L_x_65:
[----:B------:R-:W-:Y:S05]  /*3410*/  NANOSLEEP 0x64 ;  /* 0x000000640000795d */ /* 0x000fea0003800000 */
[----:B------:R-:W-:-:S05]  /*3420*/  UMOV UR4, 0x10 ;  /* 0x0000001000047882 */ /* 0x000fca0000000000 */
[----:B------:R-:W-:Y:S04]  /*3430*/  DEPBAR.LE SB2, 0x36 ;  /* 0x0000ad800000791a */ /* 0x000fe80000000000 */
[----:B------:R-:W2:Y:S02]  /*3440*/  UTCATOMSWS.FIND_AND_SET.ALIGN UP0, UR4, UR4 ;  /* 0x00000004000475e3 */ /* 0x000ea40008000800 */
[----:B--2---:R-:W-:Y:S01]  /*3450*/  MOV R4, UR4 ;  /* 0x0000000400047c02 */ /* 0x004fe20008000f00 */
[----:B------:R-:W-:Y:S05]  /*3460*/  BRA.U !UP0, `(.L_x_65) ;  /* 0xfffffffd08e87547 */ /* 0x000fea000b83ffff */
.L_x_64:
[-C--:B------:R-:W-:Y:S02]  /*3470*/  SHF.L.U32 R3, R3, R4.reuse, RZ ;  /* 0x0000000403037219 */ /* 0x080fe400000006ff */
[----:B------:R-:W-:Y:S01]  /*3480*/  SHF.L.U32 R0, R0, R4, RZ ;  /* 0x0000000400007219 */ /* 0x000fe200000006ff */
[----:B------:R-:W-:Y:S02]  /*3490*/  IMAD.SHL.U32 R4, R4, 0x20, RZ ;  /* 0x0000002004047824 */ /* 0x000fe400078e00ff */
[----:B------:R2:W-:Y:S04]  /*34a0*/  ATOMS.OR RZ, [UR5+0x14], R3 ;  /* 0x00001403ffff798c */ /* 0x0005e8000b000005 */
[----:B------:R2:W-:Y:S04]  /*34b0*/  ATOMS.OR RZ, [UR5+0x18], R0 ;  /* 0x00001800ffff798c */ /* 0x0005e8000b000005 */
[----:B------:R2:W-:Y:S01]  /*34c0*/  STS [UR6+0x190], R4 ;  /* 0x00019004ff007988 */ /* 0x0005e20008000806 */
[----:B------:R-:W-:Y:S05]  /*34d0*/  BRA `(.L_x_63) ;  /* 0x0000000000107947 */ /* 0x000fea0003800000 */
.L_x_62:
[----:B------:R-:W-:Y:S02]  /*34e0*/  MOV R0, 0xffffffff ;  /* 0xffffffff00007802 */ /* 0x000fe40000000f00 */
[----:B------:R-:W-:-:S03]  /*34f0*/  MOV R4, 0x3520 ;  /* 0x0000352000047802 */ /* 0x000fc60000000f00 */
[----:B------:R2:W-:Y:S04]  /*3500*/  STS [UR6+0x190], R0 ;  /* 0x00019000ff007988 */ /* 0x0005e80008000806 */
[----:B-12--5:R-:W-:Y:S05]  /*3510*/  CALL.REL.NOINC `($__internal_1_$__cuda_sm10x_tcgen05_guardrail_trap_phase_invalid_during_alloc) ;  /* 0x0000007000987944 */ /* 0x026fea0003c00000 */
.L_x_63:
[----:B------:R-:W-:Y:S05]  /*3520*/  WARPSYNC.ALL ;  /* 0x0000000000007948 */ /* 0x000fea0003800000 */
[----:B------:R-:W3:Y:S01]  /*3530*/  S2UR UR4, SR_CgaCtaId ;  /* 0x00000000000479c3 */ /* 0x000ee20000008800 */
[----:B------:R-:W-:Y:S01]  /*3540*/  UMOV UR17, 0x400 ;  /* 0x0000040000117882 */ /* 0x000fe20000000000 */
[----:B------:R-:W-:-:S06]  /*3550*/  NOP ;  /* 0x0000000000007918 */ /* 0x000fcc0000000000 */
[----:B------:R-:W-:Y:S06]  /*3560*/  BAR.ARV 0x6, 0xa0 ;  /* 0x0182800000007b1d */ /* 0x000fec0000002000 */
[----:B------:R-:W4:Y:S01]  /*3570*/  LDCU UR5, c[0x0][0x38c] ;  /* 0x00007180ff0577ac */ /* 0x000f220008000800 */
[----:B------:R-:W-:Y:S01]  /*3580*/  LOP3.LUT R2, R2, 0xffff, RZ, 0xc0, !PT ;  /* 0x0000ffff02027812 */ /* 0x000fe200078ec0ff */
[----:B------:R-:W-:Y:S01]  /*3590*/  IMAD.MOV.U32 R11, RZ, RZ, 0x1 ;  /* 0x00000001ff0b7424 */ /* 0x000fe200078e00ff */
[----:B------:R-:W-:Y:S01]  /*35a0*/  CS2R R8, SRZ ;  /* 0x0000000000087805 */ /* 0x000fe2000001ff00 */
[----:B------:R-:W1:Y:S01]  /*35b0*/  LDCU UR8, c[0x0][0x38c] ;  /* 0x00007180ff0877ac */ /* 0x000e620008000800 */
[----:B------:R-:W-:Y:S01]  /*35c0*/  R2UR UR19, R2 ;  /* 0x00000000021372ca */ /* 0x000fe200000e0000 */
[----:B------:R-:W-:Y:S01]  /*35d0*/  IMAD.MOV.U32 R10, RZ, RZ, RZ ;  /* 0x000000ffff0a7224 */ /* 0x000fe200078e00ff */
[----:B------:R-:W-:Y:S01]  /*35e0*/  UMOV UR22, URZ ;  /* 0x000000ff00167c82 */ /* 0x000fe20008000000 */
[----:B------:R-:W-:Y:S01]  /*35f0*/  UMOV UR14, URZ ;  /* 0x000000ff000e7c82 */ /* 0x000fe20008000000 */
[----:B---3--:R-:W-:Y:S01]  /*3600*/  ULEA UR17, UR4, UR17, 0x18 ;  /* 0x0000001104117291 */ /* 0x008fe2000f8ec0ff */
[----:B------:R-:W-:Y:S01]  /*3610*/  UMOV UR26, 0x0 ;  /* 0x00000000001a7882 */ /* 0x000fe20000000000 */
[----:B------:R-:W-:-:S02]  /*3620*/  UMOV UR27, 0x4400490 ;  /* 0x04400490001b7882 */ /* 0x000fc40000000000 */
[----:B------:R-:W-:Y:S02]  /*3630*/  UIADD3 UR6, UPT, UPT, UR17, 0x8800, URZ ;  /* 0x0000880011067890 */ /* 0x000fe4000fffe0ff */
[----:B------:R-:W-:Y:S02]  /*3640*/  UIADD3 UR7, UPT, UPT, UR17, 0x11800, URZ ;  /* 0x0001180011077890 */ /* 0x000fe4000fffe0ff */
[----:B----4-:R-:W-:Y:S01]  /*3650*/  UIADD3 UR5, UPT, UPT, UR5, 0x1f, URZ ;  /* 0x0000001f05057890 */ /* 0x010fe2000fffe0ff */
[----:B--2---:R-:W2:Y:S01]  /*3660*/  LDS R0, [UR17+0x190] ;  /* 0x00019011ff007984 */ /* 0x004ea20008000800 */
[----:B------:R-:W-:Y:S02]  /*3670*/  USHF.R.U32.HI UR6, URZ, 0x4, UR6 ;  /* 0x00000004ff067899 */ /* 0x000fe40008011606 */
[----:B------:R-:W-:Y:S02]  /*3680*/  USHF.R.S32.HI UR4, URZ, 0x1f, UR5 ;  /* 0x0000001fff047899 */ /* 0x000fe40008011405 */
[----:B------:R-:W-:-:S02]  /*3690*/  ULOP3.LUT UR6, UR6, 0x3fff, URZ, 0xc0, !UPT ;  /* 0x00003fff06067892 */ /* 0x000fc4000f8ec0ff */
[----:B------:R-:W-:Y:S02]  /*36a0*/  ULEA.HI UR4, UR4, UR5, URZ, 0x5 ;  /* 0x0000000504047291 */ /* 0x000fe4000f8f28ff */
[----:B------:R-:W-:Y:S02]  /*36b0*/  USHF.R.U32.HI UR5, URZ, 0x4, UR7 ;  /* 0x00000004ff057899 */ /* 0x000fe40008011607 */
[----:B------:R-:W-:Y:S02]  /*36c0*/  USHF.R.S32.HI UR28, URZ, 0x5, UR4 ;  /* 0x00000005ff1c7899 */ /* 0x000fe40008011404 */
[----:B------:R-:W-:Y:S02]  /*36d0*/  ULOP3.LUT UR5, UR5, 0x3fff, URZ, 0xc0, !UPT ;  /* 0x00003fff05057892 */ /* 0x000fe4000f8ec0ff */
[----:B------:R-:W-:Y:S02]  /*36e0*/  UISETP.LT.AND UP0, UPT, UR28, 0x1, UPT ;  /* 0x000000011c00788c */ /* 0x000fe4000bf01270 */
[----:B------:R-:W-:-:S02]  /*36f0*/  ULOP3.LUT UR20, UR6, 0x10000, URZ, 0xfc, !UPT ;  /* 0x0001000006147892 */ /* 0x000fc4000f8efcff */
[----:B------:R-:W-:Y:S02]  /*3700*/  USEL UR29, UR28, 0x1, !UP0 ;  /* 0x000000011c1d7887 */ /* 0x000fe4000c000000 */
[----:B------:R-:W-:Y:S02]  /*3710*/  ULOP3.LUT UR21, UR5, 0x10000, URZ, 0xfc, !UPT ;  /* 0x0001000005157892 */ /* 0x000fe4000f8efcff */
[----:B------:R-:W-:Y:S02]  /*3720*/  UIADD3 UR29, UPT, UPT, -UR29, URZ, URZ ;  /* 0x000000ff1d1d7290 */ /* 0x000fe4000fffe1ff */
[----:B-1----:R-:W-:Y:S01]  /*3730*/  UISETP.GE.AND UP4, UPT, UR8, 0x1, UPT ;  /* 0x000000010800788c */ /* 0x002fe2000bf86270 */
[----:B------:R-:W-:Y:S01]  /*3740*/  UMOV UR24, 0x0 ;  /* 0x0000000000187882 */ /* 0x000fe20000000000 */
[----:B------:R-:W-:Y:S01]  /*3750*/  UMOV UR25, 0x4400490 ;  /* 0x0440049000197882 */ /* 0x000fe20000000000 */
[----:B--2---:R-:W-:-:S15]  /*3760*/  R2UR UR30, R0 ;  /* 0x00000000001e72ca */ /* 0x004fde00000e0000 */
.L_x_72:
[----:B------:R-:W-:Y:S02]  /*3770*/  LEA R0, R10, UR17, 0x3 ;  /* 0x000000110a007c11 */ /* 0x000fe4000f8e18ff */
[----:B------:R-:W-:Y:S02]  /*3780*/  SHF.L.U32 R5, R9, 0x1f, RZ ;  /* 0x0000001f09057819 */ /* 0x000fe400000006ff */
[----:B------:R-:W-:Y:S01]  /*3790*/  PLOP3.LUT P0, PT, PT, PT, UP4, 0x80, 0x8 ;  /* 0x000000000008781c */ /* 0x000fe20003f0f048 */
[----:B------:R-:W-:Y:S01]  /*37a0*/  VIADD R3, R0, 0xf0 ;  /* 0x000000f000037836 */ /* 0x000fe20000000000 */
[----:B-1----:R-:W1:Y:S02]  /*37b0*/  SYNCS.PHASECHK.TRANS64.TRYWAIT P1, [R0+URZ+0xe0], R5 ;  /* 0x0000e005000075a7 */ /* 0x002e6400080211ff */
[----:B-1-3--:R-:W-:Y:S09]  /*37c0*/  @!P1 BRA `(.L_x_66) ;  /* 0x0000006400ec9947 */ /* 0x00aff20003800000 */
.L_x_169:
[----:B------:R-:W-:Y:S01]  /*37d0*/  LEA R4, R10, UR17, 0x4 ;  /* 0x000000110a047c11 */ /* 0x000fe2000f8e20ff */
[----:B------:R-:W-:Y:S01]  /*37e0*/  @UP4 ULEA UR4, UR14, UR17, 0x3 ;  /* 0x000000110e044291 */ /* 0x000fe2000f8e18ff */
[----:B------:R-:W-:Y:S01]  /*37f0*/  PLOP3.LUT P2, PT, PT, PT, PT, 0x80, 0x8 ;  /* 0x000000000008781c */ /* 0x000fe20003f4f070 */
[----:B------:R-:W-:Y:S01]  /*3800*/  ULEA UR23, UR22, UR17, 0x3 ;  /* 0x0000001116177291 */ /* 0x000fe2000f8e18ff */
[----:B------:R-:W-:Y:S02]  /*3810*/  PRMT R3, RZ, 0x654, R3 ;  /* 0x00000654ff037816 */ /* 0x000fe40000000003 */
[----:B-1----:R-:W1:Y:S01]  /*3820*/  LDS.128 R4, [R4+0x170] ;  /* 0x0001700004047984 */ /* 0x002e620000000c00 */
[----:B------:R-:W-:Y:S02]  /*3830*/  @P0 SHF.L.U32 R2, R8, 0x1f, RZ ;  /* 0x0000001f08020819 */ /* 0x000fe400000006ff */
[----:B------:R-:W-:Y:S01]  /*3840*/  SHF.L.U32 R0, R11, 0x1f, RZ ;  /* 0x0000001f0b007819 */ /* 0x000fe200000006ff */
[----:B------:R-:W-:Y:S01]  /*3850*/  @!PT LDS RZ, [RZ] ;  /* 0x00000000fffff984 */ /* 0x000fe20000000800 */
[----:B------:R-:W-:Y:S01]  /*3860*/  @!PT LDS RZ, [RZ] ;  /* 0x00000000fffff984 */ /* 0x000fe20000000800 */
[----:B------:R-:W-:Y:S01]  /*3870*/  @!PT LDS RZ, [RZ] ;  /* 0x00000000fffff984 */ /* 0x000fe20000000800 */
[----:B------:R-:W-:Y:S01]  /*3880*/  @!PT LDS RZ, [RZ] ;  /* 0x00000000fffff984 */ /* 0x000fe20000000800 */
[----:B------:R2:W-:Y:S06]  /*3890*/  MEMBAR.ALL.CTA ;  /* 0x0000000000007992 */ /* 0x0005ec0000008000 */
[----:B--2---:R-:W2:Y:S02]  /*38a0*/  FENCE.VIEW.ASYNC.S ;  /* 0x00000000000073c6 */ /* 0x004ea40000000000 */
[----:B--2---:R2:W-:Y:S01]  /*38b0*/  SYNCS.ARRIVE.TRANS64.RED.A1T0 RZ, [R3+URZ], RZ ;  /* 0x000000ff03ff79a7 */ /* 0x0045e200081004ff */
[----:B------:R2:W3:Y:S01]  /*38c0*/  @P0 SYNCS.PHASECHK.TRANS64.TRYWAIT P2, [UR4], R2 ;  /* 0x00000002ff0005a7 */ /* 0x0004e20008041104 */
[----:B------:R-:W-:Y:S01]  /*38d0*/  ULEA.HI UR4, UR22, UR22, URZ, 0x1 ;  /* 0x0000001616047291 */ /* 0x000fe2000f8f08ff */
[----:B-1----:R-:W-:-:S03]  /*38e0*/  LOP3.LUT P1, RZ, R6, 0x1, RZ, 0xc0, !PT ;  /* 0x0000000106ff7812 */ /* 0x002fc6000782c0ff */
[----:B------:R-:W-:Y:S02]  /*38f0*/  USHF.L.U32 UR18, UR4, 0x7, URZ ;  /* 0x0000000704127899 */ /* 0x000fe400080006ff */
[----:B------:R-:W-:Y:S02]  /*3900*/  ULOP3.LUT UR4, UR4, 0xffe, URZ, 0xc0, !UPT ;  /* 0x00000ffe04047892 */ /* 0x000fe4000f8ec0ff */
[----:B------:R-:W-:Y:S02]  /*3910*/  ULOP3.LUT UR18, UR18, 0xffffff00, URZ, 0xc0, !UPT ;  /* 0xffffff0012127892 */ /* 0x000fe4000f8ec0ff */
[----:B------:R-:W-:Y:S02]  /*3920*/  UIADD3 UR4, UPT, UPT, -UR4, UR22, URZ ;  /* 0x0000001604047290 */ /* 0x000fe4000fffe1ff */
[----:B------:R-:W-:Y:S01]  /*3930*/  UIADD3 UR18, UPT, UPT, UR30, UR18, URZ ;  /* 0x000000121e127290 */ /* 0x000fe2000fffe0ff */
[----:B------:R-:W1:Y:S03]  /*3940*/  SYNCS.PHASECHK.TRANS64.TRYWAIT P0, [UR23+0x120], R0 ;  /* 0x00012000ff0075a7 */ /* 0x000e660008001117 */
[----:B------:R-:W-:Y:S01]  /*3950*/  ULEA UR18, UR4, UR18, 0x14 ;  /* 0x0000001204127291 */ /* 0x000fe2000f8ea0ff */
[----:B-123--:R-:W-:Y:S11]  /*3960*/  @!P0 BRA `(.L_x_67) ;  /* 0x0000006400988947 */ /* 0x00eff60003800000 */
.L_x_171:
[----:B------:R-:W-:Y:S01]  /*3970*/  IADD3 R10, PT, PT, R10, 0x1, RZ ;  /* 0x000000010a0a7810 */ /* 0x000fe20007ffe0ff */
[----:B------:R-:W-:Y:S06]  /*3980*/  BRA.U !UP4, `(.L_x_68) ;  /* 0x000000010c987547 */ /* 0x000fec000b800000 */
[----:B------:R-:W-:Y:S01]  /*3990*/  UPLOP3.LUT UP2, UPT, UPT, UPT, UPT, 0x40, 0x4 ;  /* 0x000000000004789c */ /* 0x000fe20003f4e870 */
[----:B------:R-:W-:Y:S01]  /*39a0*/  UMOV UR16, UR29 ;  /* 0x0000001d00107c82 */ /* 0x000fe20008000000 */
[----:B------:R-:W-:Y:S01]  /*39b0*/  UMOV UR15, UR28 ;  /* 0x0000001c000f7c82 */ /* 0x000fe20008000000 */
[----:B------:R-:W-:-:S08]  /*39c0*/  UMOV UR6, UR14 ;  /* 0x0000000e00067c82 */ /* 0x000fd00008000000 */
.L_x_71:
[----:B------:R-:W-:Y:S02]  /*39d0*/  UIADD3 UR16, UPT, UPT, UR16, 0x1, URZ ;  /* 0x0000000110107890 */ /* 0x000fe4000fffe0ff */
[----:B--2---:R-:W-:Y:S02]  /*39e0*/  ULEA UR5, UR6, UR17, 0x3 ;  /* 0x0000001106057291 */ /* 0x004fe4000f8e18ff */
[----:B------:R-:W-:Y:S01]  /*39f0*/  UISETP.NE.AND UP3, UPT, UR16, URZ, UPT ;  /* 0x000000ff1000728c */ /* 0x000fe2000bf65270 */
[----:B---3--:R-:W-:Y:S10]  /*3a00*/  @P2 BRA `(.L_x_69) ;  /* 0x00000000000c2947 */ /* 0x008ff40003800000 */
[----:B-1----:R-:W-:Y:S04]  /*3a10*/  SHF.L.U32 R3, R8, 0x1f, RZ ;  /* 0x0000001f08037819 */ /* 0x002fe800000006ff */
[----:B------:R-:W1:Y:S02]  /*3a20*/  SYNCS.PHASECHK.TRANS64.TRYWAIT P0, [UR5], R3 ;  /* 0x00000003ff0075a7 */ /* 0x000e640008001105 */
[----:B-1----:R-:W-:Y:S05]  /*3a30*/  @!P0 BRA `(.L_x_70) ;  /* 0x00000064007c8947 */ /* 0x002fea0003800000 */
.L_x_69:
[----:B------:R-:W-:Y:S01]  /*3a40*/  UISETP.NE.AND UP0, UPT, UR15, 0x1, UPT ;  /* 0x000000010f00788c */ /* 0x000fe2000bf05270 */
[----:B------:R-:W-:Y:S01]  /*3a50*/  PLOP3.LUT P2, PT, PT, PT, PT, 0x80, 0x8 ;  /* 0x000000000008781c */ /* 0x000fe20003f4f070 */
[----:B------:R-:W-:Y:S02]  /*3a60*/  UIADD3 UR4, UPT, UPT, UR6, 0x1, URZ ;  /* 0x0000000106047890 */ /* 0x000fe4000fffe0ff */
[----:B------:R-:W-:Y:S02]  /*3a70*/  ULEA UR12, UR6, UR21, 0xa ;  /* 0x00000015060c7291 */ /* 0x000fe4000f8e50ff */
[----:B------:R-:W-:Y:S01]  /*3a80*/  UISETP.NE.AND UP1, UPT, UR4, 0x9, UPT ;  /* 0x000000090400788c */ /* 0x000fe2000bf25270 */
[----:B------:R-:W-:Y:S01]  /*3a90*/  PLOP3.LUT P0, PT, PT, PT, UP0, 0x80, 0x8 ;  /* 0x000000000008781c */ /* 0x000fe20003f0f008 */
[----:B------:R-:W-:Y:S02]  /*3aa0*/  UIADD3 UR10, UPT, UPT, UR12, 0x2, URZ ;  /* 0x000000020c0a7890 */ /* 0x000fe4000fffe0ff */
[----:B------:R-:W-:Y:S02]  /*3ab0*/  USEL UR7, URZ, 0x1, UP1 ;  /* 0x00000001ff077887 */ /* 0x000fe40008800000 */
[----:B------:R-:W-:Y:S02]  /*3ac0*/  USEL UR14, UR4, URZ, UP1 ;  /* 0x000000ff040e7287 */ /* 0x000fe40008800000 */
[----:B------:R-:W-:Y:S02]  /*3ad0*/  UIADD3 UR15, UPT, UPT, UR15, -0x1, URZ ;  /* 0xffffffff0f0f7890 */ /* 0x000fe4000fffe0ff */
[----:B------:R-:W-:Y:S01]  /*3ae0*/  @UP0 ULEA UR4, UR14, UR17, 0x3 ;  /* 0x000000110e040291 */ /* 0x000fe2000f8e18ff */
[----:B------:R-:W-:Y:S01]  /*3af0*/  LOP3.LUT R8, R8, UR7, RZ, 0x3c, !PT ;  /* 0x0000000708087c12 */ /* 0x000fe2000f8e3cff */
[----:B------:R-:W-:Y:S01]  /*3b00*/  UIADD3 UR7, UPT, UPT, UR5, 0x48, URZ ;  /* 0x0000004805077890 */ /* 0x000fe2000fffe0ff */
[----:B------:R-:W-:Y:S02]  /*3b10*/  UMOV UR13, 0x80004020 ;  /* 0x80004020000d7882 */ /* 0x000fe40000000000 */
[----:B-1----:R-:W-:Y:S01]  /*3b20*/  @P0 SHF.L.U32 R0, R8, 0x1f, RZ ;  /* 0x0000001f08000819 */ /* 0x002fe200000006ff */
[----:B------:R-:W-:Y:S01]  /*3b30*/  UMOV UR5, 0x80004020 ;  /* 0x8000402000057882 */ /* 0x000fe20000000000 */
[----:B------:R-:W-:Y:S01]  /*3b40*/  UMOV UR11, 0x80004020 ;  /* 0x80004020000b7882 */ /* 0x000fe20000000000 */
[----:B------:R-:W-:Y:S01]  /*3b50*/  UMOV UR9, 0x80004020 ;  /* 0x8000402000097882 */ /* 0x000fe20000000000 */
[----:B------:R2:W3:Y:S01]  /*3b60*/  @P0 SYNCS.PHASECHK.TRANS64.TRYWAIT P2, [UR4], R0 ;  /* 0x00000000ff0005a7 */ /* 0x0004e20008041104 */
[----:B------:R-:W-:Y:S03]  /*3b70*/  ULEA UR4, UR6, UR20, 0x8 ;  /* 0x0000001406047291 */ /* 0x000fe6000f8e40ff */
[----:B------:R-:W-:Y:S01]  /*3b80*/  UMOV UR6, UR14 ;  /* 0x0000000e00067c82 */ /* 0x000fe20008000000 */
[----:B------:R-:W-:Y:S05]  /*3b90*/  UIADD3 UR8, UPT, UPT, UR4, 0x2, URZ ;  /* 0x0000000204087890 */ /* 0x000fea000fffe0ff */
[----:B------:R2:W-:Y:S01]  /*3ba0*/  UTCHMMA gdesc[UR4], gdesc[UR12], tmem[UR18], tmem[UR26], idesc[UR27], UP2 ;  /* 0x00ff1a0c040075ea */ /* 0x0005e20009000012 */
[----:B------:R-:W-:Y:S03]  /*3bb0*/  UPLOP3.LUT UP2, UPT, UPT, UPT, UPT, 0x80, 0x8 ;  /* 0x000000000008789c */ /* 0x000fe60003f4f070 */
[----:B------:R2:W-:Y:S01]  /*3bc0*/  UTCHMMA gdesc[UR8], gdesc[UR10], tmem[UR18], tmem[UR24], idesc[UR25], UPT ;  /* 0x00ff180a080075ea */ /* 0x0005e2000b800012 */
[----:B------:R2:W-:Y:S01]  /*3bd0*/  UTCBAR.MULTICAST [UR7], URZ, UR19 ;  /* 0x000000ff070073e9 */ /* 0x0005e20008000813 */
[----:B------:R-:W-:Y:S06]  /*3be0*/  BRA.U UP3, `(.L_x_71) ;  /* 0xfffffffd03787547 */ /* 0x000fec000b83ffff */
.L_x_68:
[----:B--2---:R-:W-:Y:S01]  /*3bf0*/  UIADD3 UR4, UPT, UPT, UR22, 0x1, URZ ;  /* 0x0000000116047890 */ /* 0x004fe2000fffe0ff */
[C---:B------:R-:W-:Y:S01]  /*3c00*/  ISETP.NE.AND P0, PT, R10.reuse, 0x2, PT ;  /* 0x000000020a00780c */ /* 0x040fe20003f05270 */
[----:B------:R-:W-:Y:S02]  /*3c10*/  UIADD3 UR5, UPT, UPT, UR23, 0x100, URZ ;  /* 0x0000010017057890 */ /* 0x000fe4000fffe0ff */
[----:B------:R-:W-:Y:S01]  /*3c20*/  UISETP.NE.AND UP0, UPT, UR4, 0x4, UPT ;  /* 0x000000040400788c */ /* 0x000fe2000bf05270 */
[----:B-1----:R-:W-:Y:S02]  /*3c30*/  SEL R0, RZ, 0x1, P0 ;  /* 0x00000001ff007807 */ /* 0x002fe40000000000 */
[----:B------:R-:W-:Y:S01]  /*3c40*/  SEL R10, R10, RZ, P0 ;  /* 0x000000ff0a0a7207 */ /* 0x000fe20000000000 */
[----:B------:R-:W-:Y:S01]  /*3c50*/  USEL UR6, URZ, 0x1, UP0 ;  /* 0x00000001ff067887 */ /* 0x000fe20008000000 */
[----:B------:R-:W-:Y:S01]  /*3c60*/  LOP3.LUT R9, R9, R0, RZ, 0x3c, !PT ;  /* 0x0000000009097212 */ /* 0x000fe200078e3cff */
[----:B------:R-:W-:Y:S01]  /*3c70*/  USEL UR22, UR4, URZ, UP0 ;  /* 0x000000ff04167287 */ /* 0x000fe20008000000 */
[----:B------:R1:W-:Y:S03]  /*3c80*/  UTCBAR [UR5], URZ ;  /* 0x000000ff050073e9 */ /* 0x0003e600080000ff */
[----:B------:R-:W-:Y:S01]  /*3c90*/  LOP3.LUT R11, R11, UR6, RZ, 0x3c, !PT ;  /* 0x000000060b0b7c12 */ /* 0x000fe2000f8e3cff */
[----:B------:R-:W-:Y:S07]  /*3ca0*/  @P1 BRA `(.L_x_72) ;  /* 0xfffffff800b01947 */ /* 0x000fee000383ffff */
[----:B------:R-:W2:Y:S01]  /*3cb0*/  S2UR UR8, SR_CgaCtaId ;  /* 0x00000000000879c3 */ /* 0x000ea20000008800 */
[----:B------:R-:W-:Y:S01]  /*3cc0*/  ELECT P0, URZ, PT ;  /* 0x0000000000ff782f */ /* 0x000fe20003800000 */
[----:B------:R-:W-:Y:S01]  /*3cd0*/  IMAD.MOV.U32 R0, RZ, RZ, 0x1 ;  /* 0x00000001ff007424 */ /* 0x000fe200078e00ff */
[----:B------:R-:W-:Y:S01]  /*3ce0*/  UIADD3 UR17, UPT, UPT, UR17, 0x120, URZ ;  /* 0x0000012011117890 */ /* 0x000fe2000fffe0ff */
[----:B------:R-:W-:Y:S01]  /*3cf0*/  SHF.L.U32 R3, R11, 0x1f, RZ ;  /* 0x0000001f0b037819 */ /* 0x000fe200000006ff */
[----:B------:R-:W-:-:S03]  /*3d00*/  UMOV UR4, 0x40 ;  /* 0x0000004000047882 */ /* 0x000fc60000000000 */
[----:B------:R-:W-:Y:S01]  /*3d10*/  UVIRTCOUNT.DEALLOC.SMPOOL 0x80 ;  /* 0x000000800000784c */ /* 0x000fe20000000000 */
[----:B--2---:R-:W-:Y:S02]  /*3d20*/  ULEA UR8, UR8, UR4, 0x18 ;  /* 0x0000000408087291 */ /* 0x004fe4000f8ec0ff */
[----:B------:R-:W-:-:S07]  /*3d30*/  ULEA UR4, UR22, UR17, 0x3 ;  /* 0x0000001116047291 */ /* 0x000fce000f8e18ff */
[----:B------:R2:W-:Y:S02]  /*3d40*/  @P0 STS.U8 [UR8+0x1c], R0 ;  /* 0x00001c00ff000988 */ /* 0x0005e40008000008 */
[----:B------:R-:W4:Y:S02]  /*3d50*/  SYNCS.PHASECHK.TRANS64.TRYWAIT P0, [UR4], R3 ;  /* 0x00000003ff0075a7 */ /* 0x000f240008001104 */
[----:B--2-4-:R-:W-:Y:S05]  /*3d60*/  @!P0 BRA `(.L_x_73) ;  /* 0x0000006000c88947 */ /* 0x014fea0003800000 */
.L_x_174:
[----:B------:R-:W-:-:S04]  /*3d70*/  UIADD3 UR4, UPT, UPT, UR22, 0x1, URZ ;  /* 0x0000000116047890 */ /* 0x000fc8000fffe0ff */
[----:B------:R-:W-:-:S04]  /*3d80*/  UISETP.NE.AND UP0, UPT, UR4, 0x4, UPT ;  /* 0x000000040400788c */ /* 0x000fc8000bf05270 */
[----:B------:R-:W-:Y:S02]  /*3d90*/  USEL UR6, URZ, 0x1, UP0 ;  /* 0x00000001ff067887 */ /* 0x000fe40008000000 */
[----:B------:R-:W-:-:S04]  /*3da0*/  USEL UR4, UR4, URZ, UP0 ;  /* 0x000000ff04047287 */ /* 0x000fc80008000000 */
[----:B-1----:R-:W-:Y:S01]  /*3db0*/  ULEA UR5, UR4, UR17, 0x3 ;  /* 0x0000001104057291 */ /* 0x002fe2000f8e18ff */
[----:B------:R-:W-:-:S04]  /*3dc0*/  LOP3.LUT R2, R11, UR6, RZ, 0x3c, !PT ;  /* 0x000000060b027c12 */ /* 0x000fc8000f8e3cff */
[----:B--2---:R-:W-:-:S04]  /*3dd0*/  SHF.L.U32 R3, R2, 0x1f, RZ ;  /* 0x0000001f02037819 */ /* 0x004fc800000006ff */
[----:B------:R-:W1:Y:S02]  /*3de0*/  SYNCS.PHASECHK.TRANS64.TRYWAIT P0, [UR5], R3 ;  /* 0x00000003ff0075a7 */ /* 0x000e640008001105 */
[----:B-1----:R-:W-:Y:S05]  /*3df0*/  @!P0 BRA `(.L_x_74) ;  /* 0x0000006000bc8947 */ /* 0x002fea0003800000 */
.L_x_176:
        /* <DEDUP_REMOVED lines=9> */
.L_x_178:
[----:B------:R-:W-:-:S04]  /*3e90*/  UIADD3 UR4, UPT, UPT, UR4, 0x1, URZ ;  /* 0x0000000104047890 */ /* 0x000fc8000fffe0ff */
[----:B------:R-:W-:-:S04]  /*3ea0*/  UISETP.NE.AND UP0, UPT, UR4, 0x4, UPT ;  /* 0x000000040400788c */ /* 0x000fc8000bf05270 */
[----:B------:R-:W-:Y:S02]  /*3eb0*/  USEL UR5, URZ, 0x1, UP0 ;  /* 0x00000001ff057887 */ /* 0x000fe40008000000 */
[----:B------:R-:W-:-:S04]  /*3ec0*/  USEL UR4, UR4, URZ, UP0 ;  /* 0x000000ff04047287 */ /* 0x000fc80008000000 */
[----:B------:R-:W-:Y:S01]  /*3ed0*/  ULEA UR4, UR4, UR17, 0x3 ;  /* 0x0000001104047291 */ /* 0x000fe2000f8e18ff */
[----:B-1----:R-:W-:-:S04]  /*3ee0*/  LOP3.LUT R3, R2, UR5, RZ, 0x3c, !PT ;  /* 0x0000000502037c12 */ /* 0x002fc8000f8e3cff */
[----:B------:R-:W-:-:S04]  /*3ef0*/  SHF.L.U32 R3, R3, 0x1f, RZ ;  /* 0x0000001f03037819 */ /* 0x000fc800000006ff */
[----:B------:R-:W1:Y:S02]  /*3f00*/  SYNCS.PHASECHK.TRANS64.TRYWAIT P0, [UR4], R3 ;  /* 0x00000003ff0075a7 */ /* 0x000e640008001104 */
[----:B-1----:R-:W-:Y:S05]  /*3f10*/  @!P0 BRA `(.L_x_76) ;  /* 0x0000006000a48947 */ /* 0x002fea0003800000 */
.L_x_180:
[----:B------:R-:W-:Y:S01]  /*3f20*/  NOP ;  /* 0x0000000000007918 */ /* 0x000fe20000000000 */
[----:B-1----:R-:W1:Y:S01]  /*3f30*/  LDS R0, [UR8+0x14] ;  /* 0x00001408ff007984 */ /* 0x002e620008000800 */
[----:B------:R-:W-:Y:S01]  /*3f40*/  ULOP3.LUT UR4, UR30, 0xffff, URZ, 0xc0, !UPT ;  /* 0x0000ffff1e047892 */ /* 0x000fe2000f8ec0ff */
[----:B------:R-:W-:Y:S01]  /*3f50*/  UMOV UR5, 0xffff ;  /* 0x0000ffff00057882 */ /* 0x000fe20000000000 */
[----:B------:R-:W-:Y:S02]  /*3f60*/  UMOV UR6, 0x1 ;  /* 0x0000000100067882 */ /* 0x000fe40000000000 */
[----:B------:R-:W-:-:S04]  /*3f70*/  USHF.R.U32.HI UR4, URZ, 0x5, UR4 ;  /* 0x00000005ff047899 */ /* 0x000fc80008011604 */
[----:B------:R-:W-:Y:S02]  /*3f80*/  USHF.L.U32 UR5, UR5, UR4, URZ ;  /* 0x0000000405057299 */ /* 0x000fe400080006ff */
[----:B------:R-:W-:-:S04]  /*3f90*/  USHF.L.U32 UR4, UR6, UR4, URZ ;  /* 0x0000000406047299 */ /* 0x000fc800080006ff */
[----:B-1----:R-:W-:-:S04]  /*3fa0*/  LOP3.LUT R0, R0, UR5, RZ, 0xc0, !PT ;  /* 0x0000000500007c12 */ /* 0x002fc8000f8ec0ff */
[----:B------:R-:W-:-:S13]  /*3fb0*/  ISETP.NE.AND P0, PT, R0, UR5, PT ;  /* 0x0000000500007c0c */ /* 0x000fda000bf05270 */
[----:B------:R-:W-:Y:S05]  /*3fc0*/  @P0 BRA `(.L_x_77) ;  /* 0x0000000000580947 */ /* 0x000fea0003800000 */
[----:B------:R-:W1:Y:S02]  /*3fd0*/  LDS R0, [UR8+0x18] ;  /* 0x00001808ff007984 */ /* 0x000e640008000800 */
[----:B-1----:R-:W-:-:S04]  /*3fe0*/  LOP3.LUT R0, R0, UR4, RZ, 0xc0, !PT ;  /* 0x0000000400007c12 */ /* 0x002fc8000f8ec0ff */
[----:B------:R-:W-:-:S13]  /*3ff0*/  ISETP.NE.AND P0, PT, R0, UR4, PT ;  /* 0x0000000400007c0c */ /* 0x000fda000bf05270 */
[----:B------:R-:W-:Y:S05]  /*4000*/  @P0 BRA `(.L_x_78) ;  /* 0x00000000003c0947 */ /* 0x000fea0003800000 */
[----:B------:R-:W1:Y:S01]  /*4010*/  S2R R2, SR_LANEID ;  /* 0x0000000000027919 */ /* 0x000e620000000000 */
[----:B------:R-:W-:Y:S01]  /*4020*/  ULOP3.LUT UR5, URZ, UR5, URZ, 0x33, !UPT ;  /* 0x00000005ff057292 */ /* 0x000fe2000f8e33ff */
[----:B------:R-:W-:Y:S01]  /*4030*/  LOP3.LUT R4, RZ, UR4, RZ, 0x33, !PT ;  /* 0x00000004ff047c12 */ /* 0x000fe2000f8e33ff */
[----:B------:R-:W-:Y:S02]  /*4040*/  VOTEU.ANY UR4, UPT, PT ;  /* 0x0000000000047886 */ /* 0x000fe400038e0100 */
[----:B------:R-:W-:Y:S01]  /*4050*/  UFLO.U32 UR4, UR4 ;  /* 0x00000004000472bd */ /* 0x000fe200080e0000 */
[----:B------:R-:W2:Y:S01]  /*4060*/  REDUX UR6, R4 ;  /* 0x00000000040673c4 */ /* 0x000ea20000000000 */
[----:B------:R-:W-:-:S06]  /*4070*/  IMAD.U32 R0, RZ, RZ, UR5 ;  /* 0x00000005ff007e24 */ /* 0x000fcc000f8e00ff */
[----:B------:R4:W-:Y:S01]  /*4080*/  UTCATOMSWS.AND URZ, UR5 ;  /* 0x0000000500ff79e3 */ /* 0x0009e20008000000 */
[----:B------:R-:W3:Y:S01]  /*4090*/  REDUX UR7, R0 ;  /* 0x00000000000773c4 */ /* 0x000ee20000000000 */
[----:B-1----:R-:W-:Y:S01]  /*40a0*/  ISETP.EQ.U32.AND P0, PT, R2, UR4, PT ;  /* 0x0000000402007c0c */ /* 0x002fe2000bf02070 */
[----:B--2---:R-:W-:Y:S01]  /*40b0*/  IMAD.U32 R2, RZ, RZ, UR6 ;  /* 0x00000006ff027e24 */ /* 0x004fe2000f8e00ff */
[----:B---3--:R-:W-:-:S11]  /*40c0*/  MOV R3, UR7 ;  /* 0x0000000700037c02 */ /* 0x008fd60008000f00 */
[----:B------:R4:W-:Y:S04]  /*40d0*/  @P0 ATOMS.AND RZ, [UR8+0x14], R3 ;  /* 0x00001403ffff098c */ /* 0x0009e8000a800008 */
[----:B------:R4:W-:Y:S01]  /*40e0*/  @P0 ATOMS.AND RZ, [UR8+0x18], R2 ;  /* 0x00001802ffff098c */ /* 0x0009e2000a800008 */
[----:B------:R-:W-:Y:S05]  /*40f0*/  BRA `(.L_x_79) ;  /* 0x0000000000147947 */ /* 0x000fea0003800000 */
.L_x_78:
[----:B------:R-:W-:Y:S02]  /*4100*/  MOV R2, 0x4120 ;  /* 0x0000412000027802 */ /* 0x000fe40000000f00 */
[----:B---3-5:R-:W-:Y:S05]  /*4110*/  CALL.REL.NOINC `($__internal_0_$__cuda_sm10x_tcgen05_guardrail_trap_col_being_dealloced_not_returned_by_alloc) ;  /* 0x00000064008c7944 */ /* 0x028fea0003c00000 */
[----:B------:R-:W-:Y:S05]  /*4120*/  BRA `(.L_x_79) ;  /* 0x0000000000087947 */ /* 0x000fea0003800000 */
.L_x_77:
[----:B------:R-:W-:Y:S02]  /*4130*/  MOV R2, 0x4150 ;  /* 0x0000415000027802 */ /* 0x000fe40000000f00 */
[----:B---3-5:R-:W-:Y:S05]  /*4140*/  CALL.REL.NOINC `($__internal_2_$__cuda_sm10x_tcgen05_guardrail_trap_unallocated_columns_being_dealloced) ;  /* 0x0000006400987944 */ /* 0x028fea0003c00000 */
.L_x_79:
[----:B------:R-:W-:Y:S01]  /*4150*/  NOP ;  /* 0x0000000000007918 */ /* 0x000fe20000000000 */
[----:B----4-:R-:W-:Y:S05]  /*4160*/  EXIT ;  /* 0x000000000000794d */ /* 0x010fea0003800000 */
.L_x_61:
[----:B------:R-:W-:-:S09]  /*4170*/  UISETP.NE.OR UP0, UPT, UR18, 0x3, !UP3 ;  /* 0x000000031200788c */ /* 0x000fd2000df05670 */
[----:B------:R-:W-:Y:S05]  /*4180*/  BRA.U UP0, `(.L_x_80) ;  /* 0x0000001100887547 */ /* 0x000fea000b800000 */
[----:B------:R-:W2:Y:S01]  /*4190*/  LDCU.64 UR4, c[0x0][0x888] ;  /* 0x00011100ff0477ac */ /* 0x000ea20008000a00 */
[----:B------:R-:W3:Y:S01]  /*41a0*/  S2UR UR8, SR_CgaCtaId ;  /* 0x00000000000879c3 */ /* 0x000ee20000008800 */
[----:B------:R-:W-:Y:S02]  /*41b0*/  HFMA2 R9, -RZ, RZ, 0, 0 ;  /* 0x00000000ff097431 */ /* 0x000fe400000001ff */
[----:B------:R-:W-:Y:S01]  /*41c0*/  IMAD.MOV.U32 R11, RZ, RZ, 0x1 ;  /* 0x00000001ff0b7424 */ /* 0x000fe200078e00ff */
[----:B------:R-:W4:Y:S01]  /*41d0*/  LDCU UR40, c[0x0][0x370] ;  /* 0x00006e00ff2877ac */ /* 0x000f220008000800 */
[----:B------:R-:W-:Y:S01]  /*41e0*/  IMAD.MOV.U32 R10, RZ, RZ, RZ ;  /* 0x000000ffff0a7224 */ /* 0x000fe200078e00ff */
[----:B------:R-:W-:Y:S01]  /*41f0*/  MOV R3, 0x2000 ;  /* 0x0000200000037802 */ /* 0x000fe20000000f00 */
[----:B------:R-:W4:Y:S01]  /*4200*/  LDCU.128 UR44, c[0x0][0xb10] ;  /* 0x00016200ff2c77ac */ /* 0x000f220008000c00 */
[----:B------:R-:W1:Y:S01]  /*4210*/  LDC.64 R12, c[0x0][0x348] ;  /* 0x0000d200ff0c7b82 */ /* 0x000e620000000a00 */
[----:B------:R-:W3:Y:S01]  /*4220*/  LDCU UR37, c[0x0][0x374] ;  /* 0x00006e80ff2577ac */ /* 0x000ee20008000800 */
[----:B------:R-:W3:Y:S01]  /*4230*/  LDCU.64 UR38, c[0x0][0x890] ;  /* 0x00011200ff2677ac */ /* 0x000ee20008000a00 */
[----:B------:R-:W3:Y:S01]  /*4240*/  LDCU UR15, c[0x0][0xb0c] ;  /* 0x00016180ff0f77ac */ /* 0x000ee20008000800 */
[----:B--2---:R-:W-:Y:S01]  /*4250*/  UISETP.NE.U32.AND UP0, UPT, UR4, URZ, UPT ;  /* 0x000000ff0400728c */ /* 0x004fe2000bf05070 */
[----:B------:R-:W2:Y:S01]  /*4260*/  LDCU UR54, c[0x0][0xb20] ;  /* 0x00016400ff3677ac */ /* 0x000ea20008000800 */
[----:B------:R-:W2:Y:S01]  /*4270*/  LDCU UR4, c[0x0][0xb30] ;  /* 0x00016600ff0477ac */ /* 0x000ea20008000800 */
[----:B------:R-:W-:Y:S01]  /*4280*/  UMOV UR21, 0x400 ;  /* 0x0000040000157882 */ /* 0x000fe20000000000 */
[----:B----4-:R-:W-:-:S02]  /*4290*/  UIMAD.WIDE.U32 UR52, UR40, UR44, URZ ;  /* 0x0000002c283472a5 */ /* 0x010fc4000f8e00ff */
[----:B---3--:R-:W-:Y:S02]  /*42a0*/  UIMAD.WIDE.U32 UR6, UR37, UR47, URZ ;  /* 0x0000002f250672a5 */ /* 0x008fe4000f8e00ff */
[----:B------:R-:W-:Y:S02]  /*42b0*/  ULEA UR21, UR8, UR21, 0x18 ;  /* 0x0000001508157291 */ /* 0x000fe4000f8ec0ff */
[----:B------:R-:W-:Y:S02]  /*42c0*/  UISETP.NE.U32.AND UP6, UPT, UR38, URZ, UPT ;  /* 0x000000ff2600728c */ /* 0x000fe4000bfc5070 */
[----:B------:R-:W-:Y:S02]  /*42d0*/  UIADD3 UR43, UPT, UPT, UR21, 0xa8, URZ ;  /* 0x000000a8152b7890 */ /* 0x000fe4000fffe0ff */
[----:B------:R-:W-:Y:S02]  /*42e0*/  UIADD3 UR33, UPT, UPT, UR21, 0x90, URZ ;  /* 0x0000009015217890 */ /* 0x000fe4000fffe0ff */
[----:B------:R-:W-:-:S02]  /*42f0*/  UIADD3 UR25, UPT, UPT, UR21, 0x98, URZ ;  /* 0x0000009815197890 */ /* 0x000fc4000fffe0ff */
[----:B------:R-:W-:Y:S02]  /*4300*/  UIADD3 UR17, UPT, UPT, UR21, 0xa0, URZ ;  /* 0x000000a015117890 */ /* 0x000fe4000fffe0ff */
[----:B------:R-:W-:Y:S02]  /*4310*/  UISETP.NE.AND.EX UP5, UPT, UR5, URZ, UPT, UP0 ;  /* 0x000000ff0500728c */ /* 0x000fe4000bfa5300 */
[----:B------:R-:W-:Y:S01]  /*4320*/  UISETP.NE.AND UP0, UPT, UR42, 0x1, UPT ;  /* 0x000000012a00788c */ /* 0x000fe2000bf05270 */
[----:B------:R-:W-:Y:S01]  /*4330*/  UMOV UR52, UR53 ;  /* 0x0000003500347c82 */ /* 0x000fe20008000000 */
[----:B------:R-:W-:Y:S01]  /*4340*/  UMOV UR51, UR7 ;  /* 0x0000000700337c82 */ /* 0x000fe20008000000 */
[----:B------:R-:W-:Y:S02]  /*4350*/  USEL UR41, URZ, 0x1, UP4 ;  /* 0x00000001ff297887 */ /* 0x000fe4000a000000 */
[----:B------:R-:W-:Y:S02]  /*4360*/  UISETP.NE.AND UP0, UPT, UR15, 0x1, UPT ;  /* 0x000000010f00788c */ /* 0x000fe4000bf05270 */
[----:B------:R-:W-:-:S02]  /*4370*/  UPLOP3.LUT UP4, UPT, UPT, UPT, UPT, 0x40, 0x4 ;  /* 0x000000000004789c */ /* 0x000fc40003f8e870 */
[----:B------:R-:W-:Y:S01]  /*4380*/  UISETP.GE.AND UP2, UPT, UR42, 0x1, UPT ;  /* 0x000000012a00788c */ /* 0x000fe2000bf46270 */
[----:B------:R-:W3:Y:S01]  /*4390*/  LDCU.64 UR22, c[0x0][0xb28] ;  /* 0x00016500ff1677ac */ /* 0x000ee20008000a00 */
[----:B------:R-:W-:Y:S02]  /*43a0*/  UISETP.NE.AND.EX UP6, UPT, UR39, URZ, UPT, UP6 ;  /* 0x000000ff2700728c */ /* 0x000fe4000bfc5360 */
[----:B------:R-:W-:Y:S02]  /*43b0*/  UPRMT UR43, UR8, 0x654, UR43 ;  /* 0x00000654082b7896 */ /* 0x000fe4000800002b */
[----:B------:R-:W-:Y:S02]  /*43c0*/  UPRMT UR50, UR8, 0x654, UR33 ;  /* 0x0000065408327896 */ /* 0x000fe40008000021 */
[----:B------:R-:W-:Y:S02]  /*43d0*/  UPRMT UR49, UR8, 0x654, UR25 ;  /* 0x0000065408317896 */ /* 0x000fe40008000019 */
[----:B------:R-:W-:-:S02]  /*43e0*/  UPRMT UR48, UR8, 0x654, UR17 ;  /* 0x0000065408307896 */ /* 0x000fc40008000011 */
[----:B------:R-:W-:Y:S02]  /*43f0*/  USHF.R.U32.HI UR52, URZ, UR45, UR52 ;  /* 0x0000002dff347299 */ /* 0x000fe40008011634 */
[----:B--2---:R-:W-:Y:S02]  /*4400*/  USHF.R.U32.HI UR51, URZ, UR54, UR51 ;  /* 0x00000036ff337299 */ /* 0x004fe40008011633 */
[----:B------:R-:W-:Y:S02]  /*4410*/  UISETP.NE.AND UP0, UPT, UR46, 0x1, UPT ;  /* 0x000000012e00788c */ /* 0x000fe4000bf05270 */
[----:B-1----:R-:W-:-:S11]  /*4420*/  UISETP.NE.AND UP3, UPT, UR4, 0x1, UPT ;  /* 0x000000010400788c */ /* 0x002fd6000bf65270 */
.L_x_91:
[C---:B------:R-:W-:Y:S02]  /*4430*/  LEA R8, R10.reuse, UR21, 0x3 ;  /* 0x000000150a087c11 */ /* 0x040fe4000f8e18ff */
[----:B------:R-:W-:Y:S02]  /*4440*/  SHF.L.U32 R5, R9, 0x1f, RZ ;  /* 0x0000001f09057819 */ /* 0x000fe400000006ff */
[----:B------:R-:W-:Y:S02]  /*4450*/  LEA R6, R10, UR21, 0x4 ;  /* 0x000000150a067c11 */ /* 0x000fe4000f8e20ff */
[----:B-1----:R-:W1:Y:S02]  /*4460*/  SYNCS.PHASECHK.TRANS64.TRYWAIT P0, [R8+URZ+0xe0], R5 ;  /* 0x0000e005080075a7 */ /* 0x002e6400080011ff */
[----:B-1----:R-:W-:Y:S05]  /*4470*/  @!P0 BRA `(.L_x_81) ;  /* 0x0000005c00648947 */ /* 0x002fea0003800000 */
.L_x_181:
[----:B-1----:R-:W1:Y:S01]  /*4480*/  LDS.128 R4, [R6+0x170] ;  /* 0x0001700006047984 */ /* 0x002e620000000c00 */
[----:B------:R-:W-:Y:S01]  /*4490*/  UISETP.GE.AND UP0, UPT, UR42, 0x1, UPT ;  /* 0x000000012a00788c */ /* 0x000fe2000bf06270 */
[----:B------:R-:W-:Y:S01]  /*44a0*/  @!PT LDS RZ, [RZ] ;  /* 0x00000000fffff984 */ /* 0x000fe20000000800 */
[----:B------:R-:W-:Y:S01]  /*44b0*/  @!PT LDS RZ, [RZ] ;  /* 0x00000000fffff984 */ /* 0x000fe20000000800 */
[----:B------:R-:W-:Y:S01]  /*44c0*/  @!PT LDS RZ, [RZ] ;  /* 0x00000000fffff984 */ /* 0x000fe20000000800 */
[----:B------:R-:W-:Y:S01]  /*44d0*/  @!PT LDS RZ, [RZ] ;  /* 0x00000000fffff984 */ /* 0x000fe20000000800 */
[----:B------:R2:W-:Y:S06]  /*44e0*/  MEMBAR.ALL.CTA ;  /* 0x0000000000007992 */ /* 0x0005ec0000008000 */
[----:B--2---:R-:W2:Y:S01]  /*44f0*/  FENCE.VIEW.ASYNC.S ;  /* 0x00000000000073c6 */ /* 0x004ea20000000000 */
[----:B-1----:R-:W-:Y:S11]  /*4500*/  LOP3.LUT P0, RZ, R6, 0x1, RZ, 0xc0, !PT ;  /* 0x0000000106ff7812 */ /* 0x002ff6000780c0ff */
[----:B------:R-:W-:Y:S02]  /*4510*/  @!UPT UIADD3 URZ, UPT, UPT, URZ, URZ, URZ ;  /* 0x000000fffffff290 */ /* 0x000fe4000fffe0ff */
[----:B--2---:R-:W-:Y:S01]  /*4520*/  VOTEU.ANY UP2, P0 ;  /* 0x0000000000ff7886 */ /* 0x004fe20000040100 */
[----:B------:R-:W-:Y:S11]  /*4530*/  PLOP3.LUT P0, PT, PT, PT, UP2, 0x80, 0x8 ;  /* 0x000000000008781c */ /* 0x000ff60003f0f028 */
[----:B------:R-:W-:Y:S02]  /*4540*/  @!UPT UIADD3 URZ, UPT, UPT, URZ, URZ, URZ ;  /* 0x000000fffffff290 */ /* 0x000fe4000fffe0ff */
[----:B------:R-:W-:Y:S02]  /*4550*/  @P0 SHF.R.U32.HI R0, RZ, 0x10, R5 ;  /* 0x00000010ff000819 */ /* 0x000fe40000011605 */
[----:B------:R-:W-:Y:S02]  /*4560*/  @P0 MOV R2, R4 ;  /* 0x0000000400020202 */ /* 0x000fe40000000f00 */
[----:B------:R-:W-:Y:S01]  /*4570*/  @P0 R2UR UR4, R0 ;  /* 0x00000000000402ca */ /* 0x000fe200000e0000 */
[----:B------:R-:W-:Y:S01]  /*4580*/  VIADD R0, R8, 0xf0 ;  /* 0x000000f008007836 */ /* 0x000fe20000000000 */
[----:B------:R-:W-:Y:S02]  /*4590*/  @P0 LOP3.LUT R4, R5, 0xffff, RZ, 0xc0, !PT ;  /* 0x0000ffff05040812 */ /* 0x000fe400078ec0ff */
[----:B------:R-:W-:Y:S02]  /*45a0*/  @P0 R2UR UR6, R2 ;  /* 0x00000000020602ca */ /* 0x000fe400000e0000 */
[----:B------:R-:W-:Y:S02]  /*45b0*/  PRMT R0, RZ, 0x654, R0 ;  /* 0x00000654ff007816 */ /* 0x000fe40000000000 */
[----:B------:R-:W-:Y:S02]  /*45c0*/  @P0 R2UR UR5, R4 ;  /* 0x00000000040502ca */ /* 0x000fe400000e0000 */
[----:B------:R1:W-:Y:S03]  /*45d0*/  SYNCS.ARRIVE.TRANS64.RED.A1T0 RZ, [R0+URZ], RZ ;  /* 0x000000ff00ff79a7 */ /* 0x0003e600081004ff */
[----:B------:R-:W-:Y:S04]  /*45e0*/  @UP2 UMOV UR29, UR4 ;  /* 0x00000004001d2c82 */ /* 0x000fe80008000000 */
[----:B------:R-:W-:Y:S04]  /*45f0*/  @UP2 UMOV UR14, UR6 ;  /* 0x00000006000e2c82 */ /* 0x000fe80008000000 */
[----:B------:R-:W-:Y:S01]  /*4600*/  @UP2 UMOV UR13, UR5 ;  /* 0x00000005000d2c82 */ /* 0x000fe20008000000 */
[----:B------:R-:W-:Y:S05]  /*4610*/  BRA.U !UP0, `(.L_x_82) ;  /* 0x0000000108c07547 */ /* 0x000fea000b800000 */
[----:B------:R-:W-:Y:S02]  /*4620*/  UIMAD.WIDE.U32 UR18, UR13, UR47, URZ ;  /* 0x0000002f0d1272a5 */ /* 0x000fe4000f8e00ff */
[----:B------:R-:W-:Y:S02]  /*4630*/  UP2UR UR16, UPR, URZ, 0x4 ;  /* 0x00000004ff107883 */ /* 0x000fe40008000000 */
[----:B------:R-:W-:Y:S02]  /*4640*/  UISETP.NE.AND UP2, UPT, UR46, 0x1, UPT ;  /* 0x000000012e00788c */ /* 0x000fe4000bf45270 */
[----:B------:R-:W-:Y:S02]  /*4650*/  UIMAD.WIDE.U32 UR26, UR14, UR44, URZ ;  /* 0x0000002c0e1a72a5 */ /* 0x000fe4000f8e00ff */
[----:B------:R-:W-:Y:S02]  /*4660*/  USEL UR4, UR37, UR51, !UP2 ;  /* 0x0000003325047287 */ /* 0x000fe4000d000000 */
[----:B------:R-:W-:Y:S02]  /*4670*/  UISETP.NE.AND UP0, UPT, UR15, 0x1, UPT ;  /* 0x000000010f00788c */ /* 0x000fe4000bf05270 */
[----:B------:R-:W-:Y:S02]  /*4680*/  UP2UR UR20, UPR, URZ, 0x2 ;  /* 0x00000002ff147883 */ /* 0x000fe40008000000 */
[----:B------:R-:W-:Y:S02]  /*4690*/  UISETP.NE.AND UP1, UPT, UR42, 0x1, UPT ;  /* 0x000000012a00788c */ /* 0x000fe4000bf25270 */
[----:B---3--:R-:W-:Y:S02]  /*46a0*/  UIMAD.WIDE.U32 UR8, UR4, UR22, URZ ;  /* 0x00000016040872a5 */ /* 0x008fe4000f8e00ff */
[----:B------:R-:W-:Y:S01]  /*46b0*/  USEL UR7, UR40, UR52, !UP0 ;  /* 0x0000003428077287 */ /* 0x000fe2000c000000 */
[----:B------:R-:W-:Y:S02]  /*46c0*/  UMOV UR5, UR19 ;  /* 0x0000001300057c82 */ /* 0x000fe40008000000 */
[----:B------:R-:W-:Y:S02]  /*46d0*/  USHF.R.U32.HI UR6, URZ, UR54, UR5 ;  /* 0x00000036ff067299 */ /* 0x000fe40008011605 */
[----:B------:R-:W-:Y:S02]  /*46e0*/  UIMAD.WIDE.U32 UR10, UR7, UR22, URZ ;  /* 0x00000016070a72a5 */ /* 0x000fe4000f8e00ff */
[----:B------:R-:W-:Y:S02]  /*46f0*/  USEL UR6, UR13, UR6, !UP2 ;  /* 0x000000060d067287 */ /* 0x000fe4000d000000 */
[----:B------:R-:W-:Y:S01]  /*4700*/  UISETP.NE.AND UP2, UPT, UR16, URZ, UPT ;  /* 0x000000ff1000728c */ /* 0x000fe2000bf45270 */
[----:B------:R-:W-:Y:S02]  /*4710*/  UMOV UR5, UR27 ;  /* 0x0000001b00057c82 */ /* 0x000fe40008000000 */
[----:B------:R-:W-:Y:S03]  /*4720*/  USHF.R.U32.HI UR12, URZ, UR45, UR5 ;  /* 0x0000002dff0c7299 */ /* 0x000fe60008011605 */
[----:B------:R-:W-:Y:S02]  /*4730*/  UMOV UR5, UR9 ;  /* 0x0000000900057c82 */ /* 0x000fe40008000000 */
[----:B------:R-:W-:Y:S03]  /*4740*/  @UP1 USHF.R.U32.HI UR4, URZ, UR23, UR5 ;  /* 0x00000017ff041299 */ /* 0x000fe60008011605 */
[----:B------:R-:W-:Y:S01]  /*4750*/  UMOV UR5, UR11 ;  /* 0x0000000b00057c82 */ /* 0x000fe20008000000 */
[----:B------:R-:W-:Y:S02]  /*4760*/  UIMAD UR4, UR42, UR4, URZ ;  /* 0x000000042a0472a4 */ /* 0x000fe4000f8e02ff */
[----:B------:R-:W-:Y:S02]  /*4770*/  @UP1 USHF.R.U32.HI UR7, URZ, UR23, UR5 ;  /* 0x00000017ff071299 */ /* 0x000fe40008011605 */
[----:B------:R-:W-:Y:S02]  /*4780*/  USEL UR5, UR14, UR12, !UP0 ;  /* 0x0000000c0e057287 */ /* 0x000fe4000c000000 */
[----:B------:R-:W-:Y:S02]  /*4790*/  UIMAD.WIDE.U32 UR10, UR6, UR22, URZ ;  /* 0x00000016060a72a5 */ /* 0x000fe4000f8e00ff */
[----:B------:R-:W-:Y:S02]  /*47a0*/  UIMAD UR8, UR42, UR7, URZ ;  /* 0x000000072a0872a4 */ /* 0x000fe4000f8e02ff */
[----:B------:R-:W-:Y:S03]  /*47b0*/  UISETP.GE.AND UP0, UPT, UR6, UR4, UPT ;  /* 0x000000040600728c */ /* 0x000fe6000bf06270 */
[----:B------:R-:W-:Y:S01]  /*47c0*/  UMOV UR4, UR11 ;  /* 0x0000000b00047c82 */ /* 0x000fe20008000000 */
[----:B------:R-:W-:Y:S02]  /*47d0*/  UISETP.GE.OR UP0, UPT, UR5, UR8, UP0 ;  /* 0x000000080500728c */ /* 0x000fe40008706670 */
[----:B------:R-:W-:Y:S02]  /*47e0*/  USHF.R.U32.HI UR4, URZ, UR23, UR4 ;  /* 0x00000017ff047299 */ /* 0x000fe40008011604 */
[----:B------:R-:W-:Y:S02]  /*47f0*/  UIMAD.WIDE.U32 UR8, UR5, UR22, URZ ;  /* 0x00000016050872a5 */ /* 0x000fe4000f8e00ff */
[----:B------:R-:W-:Y:S04]  /*4800*/  USEL UR10, UR6, UR4, !UP1 ;  /* 0x00000004060a7287 */ /* 0x000fe8000c800000 */
[----:B------:R-:W-:Y:S01]  /*4810*/  UIADD3 UR11, UPT, UPT, -UR10, URZ, URZ ;  /* 0x000000ff0a0b7290 */ /* 0x000fe2000fffe1ff */
[----:B------:R-:W-:Y:S02]  /*4820*/  @!UP0 UMOV UR4, UR9 ;  /* 0x0000000900048c82 */ /* 0x000fe40008000000 */
[----:B------:R-:W-:Y:S02]  /*4830*/  @!UP0 USHF.R.U32.HI UR4, URZ, UR23, UR4 ;  /* 0x00000017ff048299 */ /* 0x000fe40008011604 */
[----:B------:R-:W-:Y:S02]  /*4840*/  UIMAD UR8, UR42, UR11, UR6 ;  /* 0x0000000b2a0872a4 */ /* 0x000fe4000f8e0206 */
[----:B------:R-:W-:Y:S02]  /*4850*/  @!UP0 USEL UR4, UR5, UR4, !UP1 ;  /* 0x0000000405048287 */ /* 0x000fe4000c800000 */
[----:B------:R-:W-:Y:S02]  /*4860*/  UISETP.NE.AND UP1, UPT, UR20, URZ, UPT ;  /* 0x000000ff1400728c */ /* 0x000fe4000bf25270 */
[----:B------:R-:W-:Y:S02]  /*4870*/  @!UP0 UIMAD UR8, UR7, UR8, UR4 ;  /* 0x00000008070882a4 */ /* 0x000fe4000f8e0204 */
[----:B------:R-:W-:Y:S02]  /*4880*/  @!UP0 UIADD3 UR9, UPT, UPT, UR10, -UR4, URZ ;  /* 0x800000040a098290 */ /* 0x000fe4000fffe0ff */
[----:B------:R-:W-:Y:S02]  /*4890*/  UIADD3 UR4, UPT, UPT, -UR5, URZ, URZ ;  /* 0x000000ff05047290 */ /* 0x000fe4000fffe1ff */
[----:B------:R-:W-:Y:S02]  /*48a0*/  UIADD3 UR7, UPT, UPT, -UR6, URZ, URZ ;  /* 0x000000ff06077290 */ /* 0x000fe4000fffe1ff */
[----:B------:R-:W-:Y:S02]  /*48b0*/  @!UP0 UIMAD UR6, UR9, UR42, UR5 ;  /* 0x0000002a090682a4 */ /* 0x000fe4000f8e0205 */
[----:B------:R-:W-:Y:S02]  /*48c0*/  UIMAD UR14, UR15, UR4, UR14 ;  /* 0x000000040f0e72a4 */ /* 0x000fe4000f8e020e */
[----:B------:R-:W-:Y:S01]  /*48d0*/  UIMAD UR13, UR46, UR7, UR13 ;  /* 0x000000072e0d72a4 */ /* 0x000fe2000f8e020d */
[----:B------:R-:W-:Y:S02]  /*48e0*/  @!UP0 UMOV UR5, UR8 ;  /* 0x0000000800058c82 */ /* 0x000fe40008000000 */
[----:B------:R-:W-:Y:S02]  /*48f0*/  UIMAD UR14, UR5, UR15, UR14 ;  /* 0x0000000f050e72a4 */ /* 0x000fe4000f8e020e */
[----:B------:R-:W-:Y:S11]  /*4900*/  UIMAD UR13, UR6, UR46, UR13 ;  /* 0x0000002e060d72a4 */ /* 0x000ff6000f8e020d */
[----:B------:R-:W-:Y:S01]  /*4910*/  @!UPT UIADD3 URZ, UPT, UPT, URZ, URZ, URZ ;  /* 0x000000fffffff290 */ /* 0x000fe2000fffe0ff */
.L_x_82:
[----:B------:R-:W2:Y:S01]  /*4920*/  @!UP3 LDCU.128 UR8, c[0x0][0xb10] ;  /* 0x00016200ff08b7ac */ /* 0x000ea20008000c00 */
[----:B------:R-:W-:Y:S02]  /*4930*/  ISETP.NE.U32.AND P0, PT, RZ, UR38, PT ;  /* 0x00000026ff007c0c */ /* 0x000fe4000bf05070 */
[----:B------:R-:W-:Y:S02]  /*4940*/  SHF.L.U32 R4, R11, 0x1f, RZ ;  /* 0x0000001f0b047819 */ /* 0x000fe400000006ff */
[----:B------:R-:W-:Y:S01]  /*4950*/  ISETP.NE.AND.EX P0, PT, RZ, UR39, PT, P0 ;  /* 0x00000027ff007c0c */ /* 0x000fe2000bf05300 */
[----:B------:R-:W4:Y:S01]  /*4960*/  @!UP3 LDCU UR5, c[0x0][0xb0c] ;  /* 0x00016180ff05b7ac */ /* 0x000f220008000800 */
[----:B------:R-:W-:Y:S02]  /*4970*/  USHF.L.U32 UR35, UR30, 0x6, URZ ;  /* 0x000000061e237899 */ /* 0x000fe400080006ff */
[----:B------:R-:W-:Y:S02]  /*4980*/  USHF.L.U32 UR34, UR31, 0x8, URZ ;  /* 0x000000081f227899 */ /* 0x000fe400080006ff */
[----:B--2---:R-:W-:Y:S07]  /*4990*/  UIMAD.WIDE.U32 UR6, UR14, UR8, URZ ;  /* 0x000000080e0672a5 */ /* 0x004fee000f8e00ff */
[----:B------:R-:W-:Y:S01]  /*49a0*/  @!UP3 UMOV UR4, UR7 ;  /* 0x000000070004bc82 */ /* 0x000fe20008000000 */
[----:B----4-:R-:W-:Y:S02]  /*49b0*/  @!UP3 UISETP.NE.AND UP0, UPT, UR5, 0x1, UPT ;  /* 0x000000010500b88c */ /* 0x010fe4000bf05270 */
[----:B------:R-:W-:Y:S02]  /*49c0*/  @!UP3 USHF.R.U32.HI UR4, URZ, UR9, UR4 ;  /* 0x00000009ff04b299 */ /* 0x000fe40008011604 */
[----:B------:R-:W-:Y:S02]  /*49d0*/  UIMAD.WIDE.U32 UR6, UR13, UR11, URZ ;  /* 0x0000000b0d0672a5 */ /* 0x000fe4000f8e00ff */
[----:B------:R-:W-:Y:S02]  /*49e0*/  @!UP3 USEL UR8, UR14, UR4, !UP0 ;  /* 0x000000040e08b287 */ /* 0x000fe4000c000000 */
[----:B------:R-:W-:Y:S03]  /*49f0*/  @!UP3 UISETP.NE.AND UP0, UPT, UR10, 0x1, UPT ;  /* 0x000000010a00b88c */ /* 0x000fe6000bf05270 */
[----:B------:R-:W-:Y:S02]  /*4a00*/  @!UP3 UMOV UR6, UR7 ;  /* 0x000000070006bc82 */ /* 0x000fe40008000000 */
[----:B------:R-:W2:Y:S02]  /*4a10*/  @!UP3 LDCU UR4, c[0x0][0xb20] ;  /* 0x00016400ff04b7ac */ /* 0x000ea40008000800 */
[----:B--2---:R-:W-:Y:S04]  /*4a20*/  @!UP3 USHF.R.U32.HI UR6, URZ, UR4, UR6 ;  /* 0x00000004ff06b299 */ /* 0x004fe80008011606 */
[----:B------:R-:W-:Y:S04]  /*4a30*/  @!UP3 USEL UR6, UR13, UR6, !UP0 ;  /* 0x000000060d06b287 */ /* 0x000fe8000c000000 */
[----:B------:R-:W-:Y:S02]  /*4a40*/  @!UP3 UIADD3 UR4, UPT, UPT, -UR8, UR6, URZ ;  /* 0x000000060804b290 */ /* 0x000fe4000fffe1ff */
[----:B------:R-:W-:Y:S02]  /*4a50*/  @!UP3 UIADD3 UR6, UPT, UPT, UR8, -UR6, URZ ;  /* 0x800000060806b290 */ /* 0x000fe4000fffe0ff */
[----:B------:R-:W-:Y:S02]  /*4a60*/  @!UP3 UIMAD UR14, UR4, UR5, UR14 ;  /* 0x00000005040eb2a4 */ /* 0x000fe4000f8e020e */
[----:B------:R-:W-:Y:S01]  /*4a70*/  @!UP3 UIMAD UR13, UR6, UR10, UR13 ;  /* 0x0000000a060db2a4 */ /* 0x000fe2000f8e020d */
[----:B------:R-:W-:Y:S11]  /*4a80*/  BRA.U UP4, `(.L_x_83) ;  /* 0x0000000104107547 */ /* 0x000ff6000b800000 */
[----:B-1----:R-:W-:Y:S04]  /*4a90*/  MOV R0, UR41 ;  /* 0x0000002900007c02 */ /* 0x002fe80008000f00 */
[----:B------:R-:W-:Y:S04]  /*4aa0*/  SHF.L.U32 R5, R0, 0x1f, RZ ;  /* 0x0000001f00057819 */ /* 0x000fe800000006ff */
[----:B------:R-:W1:Y:S02]  /*4ab0*/  SYNCS.PHASECHK.TRANS64.TRYWAIT P1, [UR21+0xd8], R5 ;  /* 0x0000d805ff0075a7 */ /* 0x000e640008021115 */
[----:B-1----:R-:W-:Y:S05]  /*4ac0*/  @!P1 BRA `(.L_x_84) ;  /* 0x0000005400e49947 */ /* 0x002fea0003800000 */
.L_x_83:
[----:B------:R-:W-:Y:S05]  /*4ad0*/  BRA.U !UP6, `(.L_x_85) ;  /* 0x000000010e387547 */ /* 0x000fea000b800000 */
[----:B------:R-:W-:Y:S01]  /*4ae0*/  UPLOP3.LUT UP1, UPT, UPT, UPT, UP5, 0x80, 0x8 ;  /* 0x000000000008789c */ /* 0x000fe20003f2f050 */
[----:B-1----:R-:W-:Y:S01]  /*4af0*/  HFMA2 R0, -RZ, RZ, 0, 5.9604644775390625e-08 ;  /* 0x00000001ff007431 */ /* 0x002fe200000001ff */
[----:B------:R-:W1:Y:S01]  /*4b00*/  LDCU.64 UR8, c[0x0][0x358] ;  /* 0x00006b00ff0877ac */ /* 0x000e620008000a00 */
[----:B------:R-:W-:Y:S03]  /*4b10*/  IMAD.MOV.U32 R81, RZ, RZ, 0x1 ;  /* 0x00000001ff517424 */ /* 0x000fe600078e00ff */
[----:B------:R-:W-:Y:S05]  /*4b20*/  PLOP3.LUT P1, PT, PT, PT, UP1, 0x80, 0x8 ;  /* 0x000000000008781c */ /* 0x000fea0003f2f018 */
[----:B------:R-:W2:Y:S01]  /*4b30*/  @UP1 LDCU.64 UR4, c[0x0][0x888] ;  /* 0x00011100ff0417ac */ /* 0x000ea20008000a00 */
[----:B------:R-:W-:Y:S07]  /*4b40*/  @UP1 UIMAD UR6, UR36, UR38, URZ ;  /* 0x00000026240612a4 */ /* 0x000fee000f8e02ff */
[----:B------:R-:W-:Y:S01]  /*4b50*/  @!P1 PRMT R81, R0, 0x7610, R81 ;  /* 0x0000761000519816 */ /* 0x000fe20000000051 */
[----:B--2---:R-:W-:Y:S06]  /*4b60*/  @UP1 UIMAD.WIDE UR4, UR6, 0x4, UR4 ;  /* 0x00000004060418a5 */ /* 0x004fec000f8e0204 */
[----:B------:R-:W-:Y:S01]  /*4b70*/  IMAD.U32 R6, RZ, RZ, UR4 ;  /* 0x00000004ff067e24 */ /* 0x000fe2000f8e00ff */
[----:B------:R-:W-:Y:S04]  /*4b80*/  MOV R7, UR5 ;  /* 0x0000000500077c02 */ /* 0x000fe80008000f00 */
[----:B------:R-:W2:Y:S01]  /*4b90*/  @!UP1 LDCU UR4, c[0x0][0x880] ;  /* 0x00011000ff0497ac */ /* 0x000ea20008000800 */
[----:B-1---5:R4:W5:Y:S02]  /*4ba0*/  @P1 LDG.E R41, desc[UR8][R6.64] ;  /* 0x0000000806291981 */ /* 0x022964000c1e1900 */
[----:B--2-4-:R-:W-:Y:S07]  /*4bb0*/  @!P1 IMAD.U32 R41, RZ, RZ, UR4 ;  /* 0x00000004ff299e24 */ /* 0x014fee000f8e00ff */
.L_x_85:
[----:B-----5:R-:W-:Y:S01]  /*4bc0*/  @!P0 FSETP.EQ.AND P2, PT, R41, RZ, PT ;  /* 0x000000ff2900820b */ /* 0x020fe20003f42000 */
[----:B------:R-:W-:Y:S01]  /*4bd0*/  @!UPT UIADD3 URZ, UPT, UPT, URZ, URZ, URZ ;  /* 0x000000fffffff290 */ /* 0x000fe2000fffe0ff */
[----:B------:R-:W-:Y:S11]  /*4be0*/  @!P0 BRA `(.L_x_86) ;  /* 0x0000000000148947 */ /* 0x000ff60003800000 */
[----:B------:R-:W-:Y:S02]  /*4bf0*/  LOP3.LUT P0, RZ, R81, 0xff, RZ, 0xc0, !PT ;  /* 0x000000ff51ff7812 */ /* 0x000fe4000780c0ff */
[----:B------:R-:W-:Y:S04]  /*4c00*/  PLOP3.LUT P2, PT, PT, PT, UP1, 0x80, 0x8 ;  /* 0x000000000008781c */ /* 0x000fe80003f4f018 */
[----:B------:R-:W-:Y:S07]  /*4c10*/  PLOP3.LUT P2, PT, P2, PT, PT, 0x8, 0x80 ;  /* 0x000000000080781c */ /* 0x000fee000174e170 */
[----:B------:R-:W-:Y:S11]  /*4c20*/  @P0 FSETP.EQ.AND P2, PT, R41, RZ, PT ;  /* 0x000000ff2900020b */ /* 0x000ff60003f42000 */
[----:B------:R-:W-:Y:S02]  /*4c30*/  @!UPT UIADD3 URZ, UPT, UPT, URZ, URZ, URZ ;  /* 0x000000fffffff290 */ /* 0x000fe4000fffe0ff */
.L_x_86:
[----:B------:R-:W2:Y:S01]  /*4c40*/  SYNCS.PHASECHK.TRANS64.TRYWAIT P0, [UR21+0xb0], R4 ;  /* 0x0000b004ff0075a7 */ /* 0x000ea20008001115 */
[----:B------:R-:W-:Y:S04]  /*4c50*/  ELECT P1, URZ, PT ;  /* 0x0000000000ff782f */ /* 0x000fe80003820000 */
[----:B------:R-:W-:Y:S01]  /*4c60*/  PLOP3.LUT P1, PT, P2, P1, PT, 0xf2, 0x2f ;  /* 0x00000000002f781c */ /* 0x000fe20001723e72 */
[----:B------:R-:W-:Y:S01]  /*4c70*/  @!UPT UIADD3 URZ, UPT, UPT, URZ, URZ, URZ ;  /* 0x000000fffffff290 */ /* 0x000fe2000fffe0ff */
[----:B--2---:R-:W-:Y:S11]  /*4c80*/  @!P0 BRA `(.L_x_87) ;  /* 0x00000054008c8947 */ /* 0x004ff60003800000 */
.L_x_184:
[----:B------:R-:W-:Y:S01]  /*4c90*/  @!P1 IADD3 R2, P0, PT, R12, 0x580, RZ ;  /* 0x000005800c029810 */ /* 0x000fe20007f1e0ff */
[----:B------:R-:W-:Y:S01]  /*4ca0*/  VOTEU.ALL UP0, P1 ;  /* 0x0000000000ff7886 */ /* 0x000fe20000800000 */
[----:B------:R-:W-:Y:S01]  /*4cb0*/  UMOV UR6, 0x0 ;  /* 0x0000000000067882 */ /* 0x000fe20000000000 */
[----:B------:R-:W-:Y:S01]  /*4cc0*/  UMOV UR7, 0x10000000 ;  /* 0x1000000000077882 */ /* 0x000fe20000000000 */
[----:B------:R-:W-:Y:S01]  /*4cd0*/  @!P1 R2UR UR5, R2 ;  /* 0x00000000020592ca */ /* 0x000fe200000e0000 */
[----:B-1----:R-:W-:Y:S01]  /*4ce0*/  @!P1 IMAD.X R0, RZ, RZ, R13, P0 ;  /* 0x000000ffff009224 */ /* 0x002fe200000e060d */
[----:B------:R-:W-:Y:S01]  /*4cf0*/  @!UP0 UIADD3 UR32, UPT, UPT, UR21, 0x400, URZ ;  /* 0x0000040015208890 */ /* 0x000fe2000fffe0ff */
[----:B------:R-:W-:Y:S03]  /*4d00*/  VOTEU.ALL UP0, P1 ;  /* 0x0000000000ff7886 */ /* 0x000fe60000800000 */
[----:B------:R-:W-:Y:S01]  /*4d10*/  @!P1 R2UR UR4, R0 ;  /* 0x00000000000492ca */ /* 0x000fe200000e0000 */
[----:B------:R-:W-:Y:S06]  /*4d20*/  @!P1 IMAD.MOV.U32 R0, RZ, RZ, 0x2000 ;  /* 0x00002000ff009424 */ /* 0x000fec00078e00ff */
[----:B------:R-:W-:Y:S06]  /*4d30*/  IMAD.U32 R6, RZ, RZ, UR5 ;  /* 0x00000005ff067e24 */ /* 0x000fec000f8e00ff */
[----:B------:R-:W-:Y:S01]  /*4d40*/  IMAD.U32 R7, RZ, RZ, UR4 ;  /* 0x00000004ff077e24 */ /* 0x000fe2000f8e00ff */
[----:B------:R-:W-:Y:S04]  /*4d50*/  @!P1 R2UR UR4, R6 ;  /* 0x00000000060492ca */ /* 0x000fe800000e0000 */
[----:B------:R-:W-:Y:S11]  /*4d60*/  @!P1 R2UR UR5, R7 ;  /* 0x00000000070592ca */ /* 0x000ff600000e0000 */
[----:B------:R-:W-:Y:S02]  /*4d70*/  @!UPT UIADD3 URZ, UPT, UPT, URZ, URZ, URZ ;  /* 0x000000fffffff290 */ /* 0x000fe4000fffe0ff */
[----:B------:R1:W-:Y:S01]  /*4d80*/  @!UP0 UTMALDG.3D [UR32], [UR4], desc[UR6] ;  /* 0x00000620040085b4 */ /* 0x0003e20008011000 */
[----:B------:R1:W-:Y:S01]  /*4d90*/  @!P1 SYNCS.ARRIVE.TRANS64.RED.A0TR RZ, [UR21+0x90], R0 ;  /* 0x00009000ffff99a7 */ /* 0x0003e20008300415 */
[----:B------:R-:W-:Y:S01]  /*4da0*/  SYNCS.ARRIVE.TRANS64.RED.A1T0 RZ, [UR50], RZ ;  /* 0x000000ffffff79a7 */ /* 0x000fe20008100432 */
[----:B------:R-:W2:Y:S02]  /*4db0*/  SYNCS.PHASECHK.TRANS64.TRYWAIT P0, [UR21+0xb8], R4 ;  /* 0x0000b804ff0075a7 */ /* 0x000ea40008001115 */
[----:B-12---:R-:W-:Y:S05]  /*4dc0*/  @!P0 BRA `(.L_x_88) ;  /* 0x0000005400548947 */ /* 0x006fea0003800000 */
.L_x_186:
[----:B------:R-:W-:Y:S01]  /*4dd0*/  @!P1 IADD3 R2, P0, PT, R12, 0x580, RZ ;  /* 0x000005800c029810 */ /* 0x000fe20007f1e0ff */
[----:B------:R-:W-:Y:S01]  /*4de0*/  VOTEU.ALL UP0, P1 ;  /* 0x0000000000ff7886 */ /* 0x000fe20000800000 */
[----:B------:R-:W-:Y:S01]  /*4df0*/  UMOV UR6, 0x0 ;  /* 0x0000000000067882 */ /* 0x000fe20000000000 */
[----:B------:R-:W-:Y:S01]  /*4e00*/  UMOV UR7, 0x10000000 ;  /* 0x1000000000077882 */ /* 0x000fe20000000000 */
[----:B------:R-:W-:Y:S01]  /*4e10*/  @!P1 R2UR UR5, R2 ;  /* 0x00000000020592ca */ /* 0x000fe200000e0000 */
[----:B------:R-:W-:Y:S01]  /*4e20*/  @!P1 IMAD.X R0, RZ, RZ, R13, P0 ;  /* 0x000000ffff009224 */ /* 0x000fe200000e060d */
[----:B------:R-:W-:Y:S02]  /*4e30*/  @!UP0 UIADD3 UR26, UPT, UPT, UR34, 0x40, URZ ;  /* 0x00000040221a8890 */ /* 0x000fe4000fffe0ff */
[----:B------:R-:W-:Y:S02]  /*4e40*/  @!UP0 UIADD3 UR24, UPT, UPT, UR21, 0x2400, URZ ;  /* 0x0000240015188890 */ /* 0x000fe4000fffe0ff */
[----:B------:R-:W-:Y:S01]  /*4e50*/  @!P1 R2UR UR4, R0 ;  /* 0x00000000000492ca */ /* 0x000fe200000e0000 */
[----:B------:R-:W-:Y:S01]  /*4e60*/  VOTEU.ALL UP0, P1 ;  /* 0x0000000000ff7886 */ /* 0x000fe20000800000 */
[----:B------:R-:W-:Y:S01]  /*4e70*/  @!P1 IMAD.MOV.U32 R0, RZ, RZ, 0x2000 ;  /* 0x00002000ff009424 */ /* 0x000fe200078e00ff */
[----:B------:R-:W-:Y:S01]  /*4e80*/  UMOV UR27, UR35 ;  /* 0x00000023001b7c82 */ /* 0x000fe20008000000 */
[----:B------:R-:W-:Y:S03]  /*4e90*/  UMOV UR28, UR36 ;  /* 0x00000024001c7c82 */ /* 0x000fe60008000000 */
        /* <DEDUP_REMOVED lines=8> */
[----:B------:R-:W4:Y:S02]  /*4f20*/  SYNCS.PHASECHK.TRANS64.TRYWAIT P0, [UR21+0xc0], R4 ;  /* 0x0000c004ff0075a7 */ /* 0x000f240008001115 */
[----:B--2-4-:R-:W-:Y:S05]  /*4f30*/  @!P0 BRA `(.L_x_89) ;  /* 0x0000005400108947 */ /* 0x014fea0003800000 */
.L_x_188:
[----:B------:R-:W-:Y:S01]  /*4f40*/  @!P1 IADD3 R2, P0, PT, R12, 0x580, RZ ;  /* 0x000005800c029810 */ /* 0x000fe20007f1e0ff */
[----:B------:R-:W-:Y:S01]  /*4f50*/  VOTEU.ALL UP0, P1 ;  /* 0x0000000000ff7886 */ /* 0x000fe20000800000 */
[----:B------:R-:W-:Y:S01]  /*4f60*/  UMOV UR6, 0x0 ;  /* 0x0000000000067882 */ /* 0x000fe20000000000 */
[----:B------:R-:W-:Y:S01]  /*4f70*/  UMOV UR7, 0x10000000 ;  /* 0x1000000000077882 */ /* 0x000fe20000000000 */
[----:B------:R-:W-:Y:S01]  /*4f80*/  @!P1 R2UR UR5, R2 ;  /* 0x00000000020592ca */ /* 0x000fe200000e0000 */
[----:B------:R-:W-:Y:S01]  /*4f90*/  @!P1 IMAD.X R0, RZ, RZ, R13, P0 ;  /* 0x000000ffff009224 */ /* 0x000fe200000e060d */
[----:B------:R-:W-:Y:S01]  /*4fa0*/  @!UP0 UIADD3 UR18, UPT, UPT, UR34, 0x80, URZ ;  /* 0x0000008022128890 */ /* 0x000fe2000fffe0ff */
[----:B------:R-:W-:Y:S01]  /*4fb0*/  VIADD R10, R10, 0x1 ;  /* 0x000000010a0a7836 */ /* 0x000fe20000000000 */
        /* <DEDUP_REMOVED lines=16> */
.L_x_190:
[----:B------:R-:W-:Y:S01]  /*50c0*/  @!P1 IADD3 R2, P0, PT, R12, 0x580, RZ ;  /* 0x000005800c029810 */ /* 0x000fe20007f1e0ff */
[----:B------:R-:W-:Y:S01]  /*50d0*/  VOTEU.ALL UP0, P1 ;  /* 0x0000000000ff7886 */ /* 0x000fe20000800000 */
[----:B------:R-:W-:Y:S01]  /*50e0*/  UMOV UR6, 0x0 ;  /* 0x0000000000067882 */ /* 0x000fe20000000000 */
[----:B------:R-:W-:Y:S01]  /*50f0*/  UMOV UR7, 0x10000000 ;  /* 0x1000000000077882 */ /* 0x000fe20000000000 */
[----:B------:R-:W-:Y:S01]  /*5100*/  @!P1 R2UR UR5, R2 ;  /* 0x00000000020592ca */ /* 0x000fe200000e0000 */
[----:B------:R-:W-:Y:S01]  /*5110*/  @!P1 IMAD.X R0, RZ, RZ, R13, P0 ;  /* 0x000000ffff009224 */ /* 0x000fe200000e060d */
[----:B------:R-:W-:Y:S01]  /*5120*/  @!UP0 UIADD3 UR10, UPT, UPT, UR34, 0xc0, URZ ;  /* 0x000000c0220a8890 */ /* 0x000fe2000fffe0ff */
[----:B------:R-:W-:Y:S01]  /*5130*/  R2UR UR18, R83 ;  /* 0x00000000531272ca */ /* 0x000fe200000e0000 */
[----:B------:R-:W-:Y:S01]  /*5140*/  @!UP0 UIADD3 UR8, UPT, UPT, UR21, 0x6400, URZ ;  /* 0x0000640015088890 */ /* 0x000fe2000fffe0ff */
[----:B------:R-:W-:Y:S01]  /*5150*/  R2UR UR16, R84 ;  /* 0x00000000541072ca */ /* 0x000fe200000e0000 */
[----:B------:R-:W-:Y:S01]  /*5160*/  @!UP0 UIADD3 UR9, UPT, UPT, UR21, 0xa8, URZ ;  /* 0x000000a815098890 */ /* 0x000fe2000fffe0ff */
[----:B------:R-:W-:Y:S01]  /*5170*/  @!P1 R2UR UR4, R0 ;  /* 0x00000000000492ca */ /* 0x000fe200000e0000 */
[----:B------:R-:W-:Y:S01]  /*5180*/  VOTEU.ALL UP0, P1 ;  /* 0x0000000000ff7886 */ /* 0x000fe20000800000 */
[----:B------:R-:W-:Y:S01]  /*5190*/  UMOV UR11, UR35 ;  /* 0x00000023000b7c82 */ /* 0x000fe20008000000 */
[----:B------:R-:W-:Y:S01]  /*51a0*/  UMOV UR12, UR36 ;  /* 0x00000024000c7c82 */ /* 0x000fe20008000000 */
[C---:B------:R-:W-:Y:S01]  /*51b0*/  ISETP.NE.AND P0, PT, R10.reuse, 0x2, PT ;  /* 0x000000020a00780c */ /* 0x040fe20003f05270 */
[----:B------:R-:W-:Y:S01]  /*51c0*/  UMOV UR36, UR29 ;  /* 0x0000001d00247c82 */ /* 0x000fe20008000000 */
[----:B-1----:R-:W-:Y:S01]  /*51d0*/  IMAD.U32 R4, RZ, RZ, UR5 ;  /* 0x00000005ff047e24 */ /* 0x002fe2000f8e00ff */
[----:B------:R-:W-:Y:S01]  /*51e0*/  LOP3.LUT R11, R11, 0x1, RZ, 0x3c, !PT ;  /* 0x000000010b0b7812 */ /* 0x000fe200078e3cff */
[----:B------:R-:W-:Y:S01]  /*51f0*/  UPLOP3.LUT UP4, UPT, UPT, UPT, UPT, 0x80, 0x8 ;  /* 0x000000000008789c */ /* 0x000fe20003f8f070 */
[----:B------:R-:W-:Y:S01]  /*5200*/  SEL R0, RZ, 0x1, P0 ;  /* 0x00000001ff007807 */ /* 0x000fe20000000000 */
[----:B------:R-:W-:Y:S01]  /*5210*/  UIADD3 UR31, UPT, UPT, UR13, UR18, URZ ;  /* 0x000000120d1f7290 */ /* 0x000fe2000fffe0ff */
[----:B------:R-:W-:Y:S01]  /*5220*/  SEL R10, R10, RZ, P0 ;  /* 0x000000ff0a0a7207 */ /* 0x000fe20000000000 */
[----:B------:R-:W-:Y:S01]  /*5230*/  UIADD3 UR30, UPT, UPT, UR14, UR16, URZ ;  /* 0x000000100e1e7290 */ /* 0x000fe2000fffe0ff */
[----:B------:R-:W-:Y:S01]  /*5240*/  IMAD.U32 R5, RZ, RZ, UR4 ;  /* 0x00000004ff057e24 */ /* 0x000fe2000f8e00ff */
[----:B------:R-:W-:Y:S02]  /*5250*/  @!P1 R2UR UR4, R4 ;  /* 0x00000000040492ca */ /* 0x000fe400000e0000 */
[----:B------:R-:W-:Y:S02]  /*5260*/  LOP3.LUT R9, R9, R0, RZ, 0x3c, !PT ;  /* 0x0000000009097212 */ /* 0x000fe400078e3cff */
[----:B------:R-:W-:Y:S11]  /*5270*/  @!P1 R2UR UR5, R5 ;  /* 0x00000000050592ca */ /* 0x000ff600000e0000 */
[----:B------:R-:W-:Y:S02]  /*5280*/  @!UPT UIADD3 URZ, UPT, UPT, URZ, URZ, URZ ;  /* 0x000000fffffff290 */ /* 0x000fe4000fffe0ff */
[----:B------:R1:W-:Y:S01]  /*5290*/  @!UP0 UTMALDG.3D [UR8], [UR4], desc[UR6] ;  /* 0x00000608040085b4 */ /* 0x0003e20008011000 */
[----:B------:R1:W-:Y:S01]  /*52a0*/  @!P1 SYNCS.ARRIVE.TRANS64.RED.A0TR RZ, [UR21+0xa8], R3 ;  /* 0x0000a803ffff99a7 */ /* 0x0003e20008300415 */
[----:B------:R-:W-:Y:S01]  /*52b0*/  SYNCS.ARRIVE.TRANS64.RED.A1T0 RZ, [UR43], RZ ;  /* 0x000000ffffff79a7 */ /* 0x000fe2000810042b */
[----:B------:R-:W-:Y:S05]  /*52c0*/  BRA.U UP2, `(.L_x_91) ;  /* 0xfffffff102587547 */ /* 0x000fea000b83ffff */
[----:B-1----:R-:W-:-:S04]  /*52d0*/  SHF.L.U32 R3, R11, 0x1f, RZ ;  /* 0x0000001f0b037819 */ /* 0x002fc800000006ff */
[----:B------:R-:W1:Y:S02]  /*52e0*/  SYNCS.PHASECHK.TRANS64.TRYWAIT P0, [UR21+0xb0], R3 ;  /* 0x0000b003ff0075a7 */ /* 0x000e640008001115 */
[----:B-1----:R-:W-:Y:S05]  /*52f0*/  @!P0 BRA `(.L_x_92) ;  /* 0x0000005000508947 */ /* 0x002fea0003800000 */
.L_x_192:
[----:B------:R-:W2:Y:S02]  /*5300*/  SYNCS.PHASECHK.TRANS64.TRYWAIT P0, [UR21+0xb8], R3 ;  /* 0x0000b803ff0075a7 */ /* 0x000ea40008001115 */
[----:B--2---:R-:W-:Y:S05]  /*5310*/  @!P0 BRA `(.L_x_93) ;  /* 0x0000005000608947 */ /* 0x004fea0003800000 */
.L_x_194:
[----:B------:R-:W2:Y:S02]  /*5320*/  SYNCS.PHASECHK.TRANS64.TRYWAIT P0, [UR21+0xc0], R3 ;  /* 0x0000c003ff0075a7 */ /* 0x000ea40008001115 */
[----:B--2---:R-:W-:Y:S05]  /*5330*/  @!P0 BRA `(.L_x_94) ;  /* 0x0000005000708947 */ /* 0x004fea0003800000 */
.L_x_196:
[----:B-1----:R-:W-:-:S07]  /*5340*/  MOV R0, UR21 ;  /* 0x0000001500007c02 */ /* 0x002fce0008000f00 */
.L_x_95:
[----:B-1----:R-:W-:-:S04]  /*5350*/  SHF.L.U32 R3, R11, 0x1f, RZ ;  /* 0x0000001f0b037819 */ /* 0x002fc800000006ff */
[----:B------:R1:W2:Y:S03]  /*5360*/  SYNCS.PHASECHK.TRANS64.TRYWAIT P0, [R0+URZ+0xc8], R3 ;  /* 0x0000c803000075a7 */ /* 0x0002a600080011ff */
[----:B--2---:R-:W-:Y:S05]  /*5370*/  @!P0 NANOSLEEP.SYNCS 0x989680 ;  /* 0x009896800000895d */ /* 0x004fea0003900000 */
[----:B------:R-:W2:Y:S02]  /*5380*/  @!P0 SYNCS.PHASECHK.TRANS64 P0, [R0+URZ+0xc8], R3 ;  /* 0x0000c803000085a7 */ /* 0x000ea400080010ff */
[----:B--23--:R-:W-:Y:S05]  /*5390*/  @P0 EXIT ;  /* 0x000000000000094d */ /* 0x00cfea0003800000 */
[----:B------:R-:W-:Y:S05]  /*53a0*/  BRA `(.L_x_95) ;  /* 0xfffffffc00e87947 */ /* 0x000fea000383ffff */
.L_x_80:
[----:B------:R-:W-:-:S06]  /*53b0*/  UISETP.GE.AND UP0, UPT, UR18, 0x4, UPT ;  /* 0x000000041200788c */ /* 0x000fcc000bf06270 */
[----:B------:R-:W-:-:S13]  /*53c0*/  PLOP3.LUT P0, PT, PT, PT, UP0, 0x80, 0x8 ;  /* 0x000000000008781c */ /* 0x000fda0003f0f008 */
[----:B-1----:R-:W-:Y:S05]  /*53d0*/  @!P0 EXIT ;  /* 0x000000000000894d */ /* 0x002fea0003800000 */
[----:B------:R-:W1:Y:S08]  /*53e0*/  S2UR UR4, SR_CgaCtaId ;  /* 0x00000000000479c3 */ /* 0x000e700000008800 */
[----:B------:R-:W-:Y:S01]  /*53f0*/  BAR.SYNC.DEFER_BLOCKING 0x6, 0xa0 ;  /* 0x0182800000007b1d */ /* 0x000fe20000010000 */
[C---:B------:R-:W-:Y:S01]  /*5400*/  IMAD.SHL.U32 R5, R94.reuse, 0x40, RZ ;  /* 0x000000405e057824 */ /* 0x040fe200078e00ff */
[C---:B------:R-:W-:Y:S01]  /*5410*/  R2P PR, R94.reuse, 0x6 ;  /* 0x000000065e007804 */ /* 0x040fe20000000000 */
[C---:B------:R-:W-:Y:S01]  /*5420*/  IMAD.SHL.U32 R2, R94.reuse, 0x8, RZ ;  /* 0x000000085e027824 */ /* 0x040fe200078e00ff */
[----:B------:R-:W-:Y:S01]  /*5430*/  CS2R R88, SRZ ;  /* 0x0000000000587805 */ /* 0x000fe2000001ff00 */
[----:B------:R-:W-:Y:S01]  /*5440*/  IMAD.U32 R37, R94, 0x10000, RZ ;  /* 0x000100005e257824 */ /* 0x000fe200078e00ff */
[----:B------:R-:W-:-:S02]  /*5450*/  UMOV UR44, 0x400 ;  /* 0x00000400002c7882 */ /* 0x000fc40000000000 */
[----:B------:R-:W2:Y:S01]  /*5460*/  LDC.64 R78, c[0x0][0x8b0] ;  /* 0x00022c00ff4e7b82 */ /* 0x000ea20000000a00 */
[C---:B------:R-:W-:Y:S01]  /*5470*/  LOP3.LUT R3, R5.reuse, 0x1c0, RZ, 0xc0, !PT ;  /* 0x000001c005037812 */ /* 0x040fe200078ec0ff */
[----:B------:R-:W-:Y:S01]  /*5480*/  IMAD.SHL.U32 R80, R94, 0x20, RZ ;  /* 0x000000205e507824 */ /* 0x000fe200078e00ff */
[----:B------:R-:W-:Y:S01]  /*5490*/  LOP3.LUT R5, R5, 0x200, RZ, 0xc0, !PT ;  /* 0x0000020005057812 */ /* 0x000fe200078ec0ff */
[----:B------:R-:W-:Y:S01]  /*54a0*/  IMAD.MOV.U32 R92, RZ, RZ, 0x20 ;  /* 0x00000020ff5c7424 */ /* 0x000fe200078e00ff */
[----:B------:R-:W-:Y:S01]  /*54b0*/  LOP3.LUT R2, R3, 0x38, R2, 0xf8, !PT ;  /* 0x0000003803027812 */ /* 0x000fe200078ef802 */
[----:B------:R-:W-:Y:S01]  /*54c0*/  IMAD.MOV.U32 R91, RZ, RZ, 0x1 ;  /* 0x00000001ff5b7424 */ /* 0x000fe200078e00ff */
[----:B------:R-:W-:Y:S01]  /*54d0*/  SHF.R.U32.HI R3, RZ, 0x1, R94 ;  /* 0x00000001ff037819 */ /* 0x000fe2000001165e */
[----:B------:R-:W3:Y:S01]  /*54e0*/  LDC.64 R76, c[0x0][0x8a8] ;  /* 0x00022a00ff4c7b82 */ /* 0x000ee20000000a00 */
[----:B------:R-:W-:Y:S01]  /*54f0*/  LOP3.LUT R37, R37, 0x600000, RZ, 0xc0, !PT ;  /* 0x0060000025257812 */ /* 0x000fe200078ec0ff */
[----:B------:R-:W-:Y:S01]  /*5500*/  IMAD.MOV.U32 R36, RZ, RZ, RZ ;  /* 0x000000ffff247224 */ /* 0x000fe200078e00ff */
[----:B------:R-:W-:Y:S01]  /*5510*/  LOP3.LUT R80, R5, 0xc00, R80, 0xf8, !PT ;  /* 0x00000c0005507812 */ /* 0x000fe200078ef850 */
[----:B------:R-:W-:Y:S01]  /*5520*/  IMAD.MOV.U32 R90, RZ, RZ, RZ ;  /* 0x000000ffff5a7224 */ /* 0x000fe200078e00ff */
[----:B------:R-:W-:Y:S01]  /*5530*/  LOP3.LUT R3, R2, 0x8, R3, 0x78, !PT ;  /* 0x0000000802037812 */ /* 0x000fe200078e7803 */
[----:B------:R-:W4:Y:S01]  /*5540*/  LDCU UR59, c[0x0][0x370] ;  /* 0x00006e00ff3b77ac */ /* 0x000f220008000800 */
[----:B------:R-:W-:-:S02]  /*5550*/  SEL R93, R92, 0xffffffe0, !P2 ;  /* 0xffffffe05c5d7807 */ /* 0x000fc40005000000 */
[----:B------:R-:W-:Y:S01]  /*5560*/  LOP3.LUT R80, R80, R3, RZ, 0xfc, !PT ;  /* 0x0000000350507212 */ /* 0x000fe200078efcff */
[----:B-1----:R-:W-:Y:S01]  /*5570*/  ULEA UR44, UR4, UR44, 0x18 ;  /* 0x0000002c042c7291 */ /* 0x002fe2000f8ec0ff */
[----:B------:R-:W-:Y:S01]  /*5580*/  LOP3.LUT R94, R94, 0x60, RZ, 0xc0, !PT ;  /* 0x000000605e5e7812 */ /* 0x000fe200078ec0ff */
[----:B------:R-:W1:Y:S01]  /*5590*/  LDCU UR43, c[0x0][0xb0c] ;  /* 0x00016180ff2b77ac */ /* 0x000e620008000800 */
[----:B------:R-:W-:Y:S01]  /*55a0*/  SEL R92, R92, 0xffffffe0, !P1 ;  /* 0xffffffe05c5c7807 */ /* 0x000fe20004800000 */
[----:B------:R-:W-:Y:S01]  /*55b0*/  UIADD3 UR4, UPT, UPT, UR44, 0x400, URZ ;  /* 0x000004002c047890 */ /* 0x000fe2000fffe0ff */
[----:B------:R-:W1:Y:S04]  /*55c0*/  LDCU UR39, c[0x0][0xb30] ;  /* 0x00016600ff2777ac */ /* 0x000e680008000800 */
[----:B------:R-:W4:Y:S01]  /*55d0*/  LDS R0, [UR44+0x190] ;  /* 0x0001902cff007984 */ /* 0x000f220008000800 */
[----:B------:R-:W-:Y:S01]  /*55e0*/  IMAD.U32 R86, RZ, RZ, UR4 ;  /* 0x00000004ff567e24 */ /* 0x000fe2000f8e00ff */
[----:B------:R-:W1:Y:S01]  /*55f0*/  LDCU.64 UR56, c[0x0][0x888] ;  /* 0x00011100ff3877ac */ /* 0x000e620008000a00 */
[----:B------:R-:W1:Y:S01]  /*5600*/  LDCU.64 UR40, c[0x0][0xb28] ;  /* 0x00016500ff2877ac */ /* 0x000e620008000a00 */
[----:B------:R-:W1:Y:S01]  /*5610*/  LDCU.64 UR62, c[0x0][0x890] ;  /* 0x00011200ff3e77ac */ /* 0x000e620008000a00 */
[----:B------:R-:W1:Y:S01]  /*5620*/  LDCU.128 UR52, c[0x0][0xb10] ;  /* 0x00016200ff3477ac */ /* 0x000e620008000c00 */
[----:B------:R-:W1:Y:S01]  /*5630*/  LDCU UR58, c[0x0][0x374] ;  /* 0x00006e80ff3a77ac */ /* 0x000e620008000800 */
[----:B------:R-:W-:Y:S01]  /*5640*/  UMOV UR47, URZ ;  /* 0x000000ff002f7c82 */ /* 0x000fe20008000000 */
[----:B------:R-:W-:Y:S01]  /*5650*/  UMOV UR46, URZ ;  /* 0x000000ff002e7c82 */ /* 0x000fe20008000000 */
[----:B-1234-:R-:W-:-:S07]  /*5660*/  IMAD.IADD R37, R0, 0x1, R37 ;  /* 0x0000000100257824 */ /* 0x01efce00078e0225 */
.L_x_139:
[C---:B------:R-:W-:Y:S02]  /*5670*/  LEA R3, R88.reuse, UR44, 0x3 ;  /* 0x0000002c58037c11 */ /* 0x040fe4000f8e18ff */
[----:B------:R-:W-:Y:S02]  /*5680*/  SHF.L.U32 R0, R89, 0x1f, RZ ;  /* 0x0000001f59007819 */ /* 0x000fe400000006ff */
[----:B------:R-:W-:Y:S02]  /*5690*/  LEA R5, R88, UR44, 0x4 ;  /* 0x0000002c58057c11 */ /* 0x000fe4000f8e20ff */
[----:B-1----:R-:W1:Y:S02]  /*56a0*/  SYNCS.PHASECHK.TRANS64.TRYWAIT P0, [R3+URZ+0xe0], R0 ;  /* 0x0000e000030075a7 */ /* 0x002e6400080011ff */
[----:B-1----:R-:W-:Y:S05]  /*56b0*/  @!P0 BRA `(.L_x_96) ;  /* 0x0000004c00a88947 */ /* 0x002fea0003800000 */
.L_x_197:
[----:B------:R-:W2:Y:S01]  /*56c0*/  LDS.128 R4, [R5+0x170] ;  /* 0x0001700005047984 */ /* 0x000ea20000000c00 */
[----:B------:R-:W-:Y:S01]  /*56d0*/  UISETP.GE.AND UP0, UPT, UR42, 0x1, UPT ;  /* 0x000000012a00788c */ /* 0x000fe2000bf06270 */
[----:B------:R-:W-:Y:S01]  /*56e0*/  @!PT LDS RZ, [RZ] ;  /* 0x00000000fffff984 */ /* 0x000fe20000000800 */
[----:B------:R-:W-:Y:S01]  /*56f0*/  @!PT LDS RZ, [RZ] ;  /* 0x00000000fffff984 */ /* 0x000fe20000000800 */
[----:B------:R-:W-:Y:S01]  /*5700*/  @!PT LDS RZ, [RZ] ;  /* 0x00000000fffff984 */ /* 0x000fe20000000800 */
[----:B------:R-:W-:Y:S01]  /*5710*/  @!PT LDS RZ, [RZ] ;  /* 0x00000000fffff984 */ /* 0x000fe20000000800 */
[----:B------:R3:W-:Y:S06]  /*5720*/  MEMBAR.ALL.CTA ;  /* 0x0000000000007992 */ /* 0x0007ec0000008000 */
[----:B---3--:R-:W3:Y:S01]  /*5730*/  FENCE.VIEW.ASYNC.S ;  /* 0x00000000000073c6 */ /* 0x008ee20000000000 */
[----:B--2---:R-:W-:Y:S11]  /*5740*/  LOP3.LUT P0, RZ, R6, 0x1, RZ, 0xc0, !PT ;  /* 0x0000000106ff7812 */ /* 0x004ff6000780c0ff */
[----:B------:R-:W-:Y:S02]  /*5750*/  @!UPT UIADD3 URZ, UPT, UPT, URZ, URZ, URZ ;  /* 0x000000fffffff290 */ /* 0x000fe4000fffe0ff */
[----:B---3--:R-:W-:Y:S01]  /*5760*/  VOTEU.ANY UP1, P0 ;  /* 0x0000000000ff7886 */ /* 0x008fe20000020100 */
[----:B------:R-:W-:Y:S01]  /*5770*/  PLOP3.LUT P0, PT, PT, PT, UP1, 0x80, 0x8 ;  /* 0x000000000008781c */ /* 0x000fe20003f0f018 */
[----:B------:R-:W-:Y:S11]  /*5780*/  UP2UR UR61, UPR, URZ, 0x2 ;  /* 0x00000002ff3d7883 */ /* 0x000ff60008000000 */
[----:B------:R-:W-:Y:S01]  /*5790*/  @!UPT UIADD3 URZ, UPT, UPT, URZ, URZ, URZ ;  /* 0x000000fffffff290 */ /* 0x000fe2000fffe0ff */
[----:B-1----:R-:W-:Y:S02]  /*57a0*/  @P0 SHF.R.U32.HI R0, RZ, 0x10, R5 ;  /* 0x00000010ff000819 */ /* 0x002fe40000011605 */
        /* <DEDUP_REMOVED lines=12> */
[----:B------:R-:W2:Y:S01]  /*5870*/  LDCU UR12, c[0x0][0xb20] ;  /* 0x00016400ff0c77ac */ /* 0x000ea20008000800 */
[----:B------:R-:W-:Y:S02]  /*5880*/  UIMAD.WIDE.U32 UR4, UR58, UR55, URZ ;  /* 0x000000373a0472a5 */ /* 0x000fe4000f8e00ff */
[----:B------:R-:W-:Y:S02]  /*5890*/  UIMAD.WIDE.U32 UR6, UR59, UR52, URZ ;  /* 0x000000343b0672a5 */ /* 0x000fe4000f8e00ff */
[----:B------:R-:W-:Y:S02]  /*58a0*/  UISETP.NE.AND UP0, UPT, UR54, 0x1, UPT ;  /* 0x000000013600788c */ /* 0x000fe4000bf05270 */
[----:B------:R-:W-:Y:S02]  /*58b0*/  UIMAD.WIDE.U32 UR8, UR37, UR55, URZ ;  /* 0x00000037250872a5 */ /* 0x000fe4000f8e00ff */
[----:B------:R-:W-:Y:S02]  /*58c0*/  UIMAD.WIDE.U32 UR10, UR38, UR52, URZ ;  /* 0x00000034260a72a5 */ /* 0x000fe4000f8e00ff */
[----:B------:R-:W-:Y:S02]  /*58d0*/  UISETP.NE.AND UP1, UPT, UR43, 0x1, UPT ;  /* 0x000000012b00788c */ /* 0x000fe4000bf25270 */
[----:B------:R-:W-:Y:S01]  /*58e0*/  UISETP.NE.AND UP2, UPT, UR42, 0x1, UPT ;  /* 0x000000012a00788c */ /* 0x000fe2000bf45270 */
[----:B------:R-:W-:Y:S02]  /*58f0*/  UMOV UR4, UR5 ;  /* 0x0000000500047c82 */ /* 0x000fe40008000000 */
[----:B--2---:R-:W-:Y:S03]  /*5900*/  USHF.R.U32.HI UR5, URZ, UR12, UR4 ;  /* 0x0000000cff057299 */ /* 0x004fe60008011604 */
[----:B------:R-:W-:Y:S02]  /*5910*/  UMOV UR4, UR7 ;  /* 0x0000000700047c82 */ /* 0x000fe40008000000 */
[----:B------:R-:W-:Y:S02]  /*5920*/  USHF.R.U32.HI UR7, URZ, UR53, UR4 ;  /* 0x00000035ff077299 */ /* 0x000fe40008011604 */
[----:B------:R-:W-:Y:S02]  /*5930*/  USEL UR4, UR58, UR5, !UP0 ;  /* 0x000000053a047287 */ /* 0x000fe4000c000000 */
[----:B------:R-:W-:Y:S01]  /*5940*/  USEL UR7, UR59, UR7, !UP1 ;  /* 0x000000073b077287 */ /* 0x000fe2000c800000 */
[----:B------:R-:W-:Y:S01]  /*5950*/  UMOV UR5, UR9 ;  /* 0x0000000900057c82 */ /* 0x000fe20008000000 */
[----:B------:R-:W-:Y:S02]  /*5960*/  UIMAD.WIDE.U32 UR8, UR4, UR40, URZ ;  /* 0x00000028040872a5 */ /* 0x000fe4000f8e00ff */
[----:B------:R-:W-:Y:S03]  /*5970*/  USHF.R.U32.HI UR6, URZ, UR12, UR5 ;  /* 0x0000000cff067299 */ /* 0x000fe60008011605 */
[----:B------:R-:W-:Y:S01]  /*5980*/  UMOV UR5, UR11 ;  /* 0x0000000b00057c82 */ /* 0x000fe20008000000 */
[----:B------:R-:W-:Y:S02]  /*5990*/  UIMAD.WIDE.U32 UR10, UR7, UR40, URZ ;  /* 0x00000028070a72a5 */ /* 0x000fe4000f8e00ff */
[----:B------:R-:W-:Y:S02]  /*59a0*/  USHF.R.U32.HI UR12, URZ, UR53, UR5 ;  /* 0x00000035ff0c7299 */ /* 0x000fe40008011605 */
[----:B------:R-:W-:Y:S01]  /*59b0*/  USEL UR6, UR37, UR6, !UP0 ;  /* 0x0000000625067287 */ /* 0x000fe2000c000000 */
[----:B------:R-:W-:Y:S02]  /*59c0*/  UMOV UR5, UR9 ;  /* 0x0000000900057c82 */ /* 0x000fe40008000000 */
[----:B------:R-:W-:Y:S01]  /*59d0*/  UMOV UR10, UR11 ;  /* 0x0000000b000a7c82 */ /* 0x000fe20008000000 */
[----:B------:R-:W-:Y:S02]  /*59e0*/  @UP2 USHF.R.U32.HI UR4, URZ, UR41, UR5 ;  /* 0x00000029ff042299 */ /* 0x000fe40008011605 */
[----:B------:R-:W-:Y:S02]  /*59f0*/  @UP2 USHF.R.U32.HI UR7, URZ, UR41, UR10 ;  /* 0x00000029ff072299 */ /* 0x000fe4000801160a */
[----:B------:R-:W-:Y:S02]  /*5a00*/  UIMAD UR4, UR42, UR4, URZ ;  /* 0x000000042a0472a4 */ /* 0x000fe4000f8e02ff */
[----:B------:R-:W-:Y:S02]  /*5a10*/  UIMAD.WIDE.U32 UR10, UR6, UR40, URZ ;  /* 0x00000028060a72a5 */ /* 0x000fe4000f8e00ff */
[----:B------:R-:W-:Y:S02]  /*5a20*/  USEL UR5, UR38, UR12, !UP1 ;  /* 0x0000000c26057287 */ /* 0x000fe4000c800000 */
[----:B------:R-:W-:Y:S02]  /*5a30*/  UIMAD UR8, UR42, UR7, URZ ;  /* 0x000000072a0872a4 */ /* 0x000fe4000f8e02ff */
[----:B------:R-:W-:Y:S03]  /*5a40*/  UISETP.GE.AND UP0, UPT, UR6, UR4, UPT ;  /* 0x000000040600728c */ /* 0x000fe6000bf06270 */
[----:B------:R-:W-:Y:S01]  /*5a50*/  UMOV UR4, UR11 ;  /* 0x0000000b00047c82 */ /* 0x000fe20008000000 */
[----:B------:R-:W-:Y:S02]  /*5a60*/  UISETP.GE.OR UP0, UPT, UR5, UR8, UP0 ;  /* 0x000000080500728c */ /* 0x000fe40008706670 */
[----:B------:R-:W-:Y:S02]  /*5a70*/  USHF.R.U32.HI UR4, URZ, UR41, UR4 ;  /* 0x00000029ff047299 */ /* 0x000fe40008011604 */
[----:B------:R-:W-:Y:S02]  /*5a80*/  UIMAD.WIDE.U32 UR8, UR5, UR40, URZ ;  /* 0x00000028050872a5 */ /* 0x000fe4000f8e00ff */
[----:B------:R-:W-:Y:S02]  /*5a90*/  USEL UR11, UR6, UR4, !UP2 ;  /* 0x00000004060b7287 */ /* 0x000fe4000d000000 */
[----:B------:R-:W-:Y:S02]  /*5aa0*/  UIADD3 UR8, UPT, UPT, -UR5, URZ, URZ ;  /* 0x000000ff05087290 */ /* 0x000fe4000fffe1ff */
[----:B------:R-:W-:Y:S01]  /*5ab0*/  UIADD3 UR10, UPT, UPT, -UR11, URZ, URZ ;  /* 0x000000ff0b0a7290 */ /* 0x000fe2000fffe1ff */
[----:B------:R-:W-:Y:S01]  /*5ac0*/  @!UP0 UMOV UR4, UR9 ;  /* 0x0000000900048c82 */ /* 0x000fe20008000000 */
[----:B------:R-:W-:Y:S02]  /*5ad0*/  UIADD3 UR9, UPT, UPT, -UR6, URZ, URZ ;  /* 0x000000ff06097290 */ /* 0x000fe4000fffe1ff */
[----:B------:R-:W-:Y:S02]  /*5ae0*/  @!UP0 USHF.R.U32.HI UR4, URZ, UR41, UR4 ;  /* 0x00000029ff048299 */ /* 0x000fe40008011604 */
[----:B------:R-:W-:Y:S02]  /*5af0*/  UIMAD UR10, UR42, UR10, UR6 ;  /* 0x0000000a2a0a72a4 */ /* 0x000fe4000f8e0206 */
[----:B------:R-:W-:Y:S04]  /*5b00*/  @!UP0 USEL UR4, UR5, UR4, !UP2 ;  /* 0x0000000405048287 */ /* 0x000fe8000d000000 */
[----:B------:R-:W-:Y:S02]  /*5b10*/  @!UP0 UIMAD UR10, UR7, UR10, UR4 ;  /* 0x0000000a070a82a4 */ /* 0x000fe4000f8e0204 */
[----:B------:R-:W-:Y:S02]  /*5b20*/  @!UP0 UIADD3 UR11, UPT, UPT, UR11, -UR4, URZ ;  /* 0x800000040b0b8290 */ /* 0x000fe4000fffe0ff */
[----:B------:R-:W-:Y:S02]  /*5b30*/  UIMAD UR7, UR43, UR8, UR38 ;  /* 0x000000082b0772a4 */ /* 0x000fe4000f8e0226 */
[----:B------:R-:W-:Y:S02]  /*5b40*/  @!UP0 UIMAD UR6, UR11, UR42, UR5 ;  /* 0x0000002a0b0682a4 */ /* 0x000fe4000f8e0205 */
[----:B------:R-:W-:Y:S01]  /*5b50*/  UIMAD UR4, UR54, UR9, UR37 ;  /* 0x00000009360472a4 */ /* 0x000fe2000f8e0225 */
[----:B------:R-:W-:Y:S02]  /*5b60*/  @!UP0 UMOV UR5, UR10 ;  /* 0x0000000a00058c82 */ /* 0x000fe40008000000 */
[----:B------:R-:W-:Y:S02]  /*5b70*/  UIMAD UR38, UR5, UR43, UR7 ;  /* 0x0000002b052672a4 */ /* 0x000fe4000f8e0207 */
[----:B------:R-:W-:Y:S11]  /*5b80*/  UIMAD UR37, UR6, UR54, UR4 ;  /* 0x00000036062572a4 */ /* 0x000ff6000f8e0204 */
[----:B------:R-:W-:Y:S01]  /*5b90*/  @!UPT UIADD3 URZ, UPT, UPT, URZ, URZ, URZ ;  /* 0x000000fffffff290 */ /* 0x000fe2000fffe0ff */
.L_x_97:
[----:B------:R-:W-:Y:S01]  /*5ba0*/  UISETP.NE.AND UP0, UPT, UR39, 0x1, UPT ;  /* 0x000000012700788c */ /* 0x000fe2000bf05270 */
[----:B------:R-:W-:Y:S01]  /*5bb0*/  LOP3.LUT P0, RZ, R86, 0x3f0, RZ, 0xc0, !PT ;  /* 0x000003f056ff7812 */ /* 0x000fe2000780c0ff */
[----:B------:R-:W-:Y:S01]  /*5bc0*/  USHF.L.U32 UR50, UR30, 0x6, URZ ;  /* 0x000000061e327899 */ /* 0x000fe200080006ff */
[----:B------:R-:W-:Y:S01]  /*5bd0*/  BSSY.RECONVERGENT B6, `(.L_x_98) ;  /* 0x0000034000067945 */ /* 0x000fe20003800200 */
[----:B------:R-:W-:Y:S01]  /*5be0*/  USHF.L.U32 UR49, UR31, 0x8, URZ ;  /* 0x000000081f317899 */ /* 0x000fe200080006ff */
[----:B------:R-:W-:Y:S06]  /*5bf0*/  IADD3 R88, PT, PT, R88, 0x1, RZ ;  /* 0x0000000158587810 */ /* 0x000fec0007ffe0ff */
[----:B------:R-:W2:Y:S01]  /*5c00*/  @!UP0 LDCU.128 UR12, c[0x0][0xb10] ;  /* 0x00016200ff0c87ac */ /* 0x000ea20008000c00 */
[----:B------:R-:W3:Y:S01]  /*5c10*/  @!UP0 LDCU UR5, c[0x0][0xb0c] ;  /* 0x00016180ff0587ac */ /* 0x000ee20008000800 */
[----:B------:R-:W4:Y:S01]  /*5c20*/  @!UP0 LDCU UR10, c[0x0][0xb20] ;  /* 0x00016400ff0a87ac */ /* 0x000f220008000800 */
[----:B--2---:R-:W-:Y:S02]  /*5c30*/  UIMAD.WIDE.U32 UR8, UR38, UR12, URZ ;  /* 0x0000000c260872a5 */ /* 0x004fe4000f8e00ff */
[----:B------:R-:W-:Y:S02]  /*5c40*/  UIMAD.WIDE.U32 UR6, UR37, UR15, URZ ;  /* 0x0000000f250672a5 */ /* 0x000fe4000f8e00ff */
[----:B------:R-:W-:Y:S03]  /*5c50*/  @!UP0 UISETP.NE.AND UP1, UPT, UR14, 0x1, UPT ;  /* 0x000000010e00888c */ /* 0x000fe6000bf25270 */
[----:B------:R-:W-:Y:S01]  /*5c60*/  @!UP0 UMOV UR4, UR9 ;  /* 0x0000000900048c82 */ /* 0x000fe20008000000 */
[----:B---3--:R-:W-:Y:S02]  /*5c70*/  @!UP0 UISETP.NE.AND UP2, UPT, UR5, 0x1, UPT ;  /* 0x000000010500888c */ /* 0x008fe4000bf45270 */
[----:B------:R-:W-:Y:S01]  /*5c80*/  @!UP0 USHF.R.U32.HI UR4, URZ, UR13, UR4 ;  /* 0x0000000dff048299 */ /* 0x000fe20008011604 */
[----:B------:R-:W-:Y:S02]  /*5c90*/  @!UP0 UMOV UR6, UR7 ;  /* 0x0000000700068c82 */ /* 0x000fe40008000000 */
[----:B----4-:R-:W-:Y:S02]  /*5ca0*/  @!UP0 USHF.R.U32.HI UR6, URZ, UR10, UR6 ;  /* 0x0000000aff068299 */ /* 0x010fe40008011606 */
[----:B------:R-:W-:Y:S02]  /*5cb0*/  @!UP0 USEL UR7, UR38, UR4, !UP2 ;  /* 0x0000000426078287 */ /* 0x000fe4000d000000 */
[----:B------:R-:W-:Y:S04]  /*5cc0*/  @!UP0 USEL UR6, UR37, UR6, !UP1 ;  /* 0x0000000625068287 */ /* 0x000fe8000c800000 */
[----:B------:R-:W-:Y:S02]  /*5cd0*/  @!UP0 UIADD3 UR4, UPT, UPT, -UR7, UR6, URZ ;  /* 0x0000000607048290 */ /* 0x000fe4000fffe1ff */
[----:B------:R-:W-:Y:S02]  /*5ce0*/  @!UP0 UIADD3 UR6, UPT, UPT, UR7, -UR6, URZ ;  /* 0x8000000607068290 */ /* 0x000fe4000fffe0ff */
[----:B------:R-:W-:Y:S02]  /*5cf0*/  @!UP0 UIMAD UR38, UR4, UR5, UR38 ;  /* 0x00000005042682a4 */ /* 0x000fe4000f8e0226 */
[----:B------:R-:W-:Y:S01]  /*5d00*/  @!UP0 UIMAD UR37, UR6, UR14, UR37 ;  /* 0x0000000e062582a4 */ /* 0x000fe2000f8e0225 */
[----:B------:R-:W-:Y:S11]  /*5d10*/  @!P0 BRA `(.L_x_99) ;  /* 0x00000000007c8947 */ /* 0x000ff60003800000 */
[----:B------:R-:W2:Y:S01]  /*5d20*/  LDCU.64 UR8, c[0x4][0x80] ;  /* 0x01001000ff0877ac */ /* 0x000ea20008000a00 */
[----:B------:R-:W-:Y:S01]  /*5d30*/  MOV R2, 0x0 ;  /* 0x0000000000027802 */ /* 0x000fe20000000f00 */
[----:B------:R-:W-:Y:S02]  /*5d40*/  HFMA2 R12, -RZ, RZ, 0, 5.9604644775390625e-08 ;  /* 0x00000001ff0c7431 */ /* 0x000fe400000001ff */
[----:B------:R-:W-:Y:S01]  /*5d50*/  IMAD.MOV.U32 R8, RZ, RZ, 0x70 ;  /* 0x00000070ff087424 */ /* 0x000fe200078e00ff */
[----:B------:R3:W4:Y:S01]  /*5d60*/  LDC.64 R14, c[0x4][R2] ;  /* 0x01000000020e7b82 */ /* 0x0007220000000a00 */
[----:B------:R-:W1:Y:S01]  /*5d70*/  LDCU.64 UR6, c[0x4][0x88] ;  /* 0x01001100ff0677ac */ /* 0x000e620008000a00 */
[----:B------:R-:W-:Y:S01]  /*5d80*/  IMAD.MOV.U32 R13, RZ, RZ, RZ ;  /* 0x000000ffff0d7224 */ /* 0x000fe200078e00ff */
[----:B------:R-:W1:Y:S01]  /*5d90*/  LDCU.64 UR4, c[0x4][0x8] ;  /* 0x01000100ff0477ac */ /* 0x000e620008000a00 */
[----:B--2---:R-:W-:Y:S01]  /*5da0*/  MOV R5, UR9 ;  /* 0x0000000900057c02 */ /* 0x004fe20008000f00 */
[----:B------:R-:W-:Y:S01]  /*5db0*/  IMAD.U32 R4, RZ, RZ, UR8 ;  /* 0x00000008ff047e24 */ /* 0x000fe2000f8e00ff */
[----:B-1----:R-:W-:Y:S01]  /*5dc0*/  MOV R7, UR7 ;  /* 0x0000000700077c02 */ /* 0x002fe20008000f00 */
[----:B------:R-:W-:Y:S01]  /*5dd0*/  IMAD.U32 R6, RZ, RZ, UR6 ;  /* 0x00000006ff067e24 */ /* 0x000fe2000f8e00ff */
[----:B------:R-:W-:Y:S01]  /*5de0*/  MOV R11, UR5 ;  /* 0x00000005000b7c02 */ /* 0x000fe20008000f00 */
[----:B------:R-:W-:Y:S02]  /*5df0*/  IMAD.U32 R10, RZ, RZ, UR4 ;  /* 0x00000004ff0a7e24 */ /* 0x000fe4000f8e00ff */
[----:B------:R-:W-:Y:S07]  /*5e00*/  LEPC R20, `(.L_x_100) ;  /* 0x000000001014794e */ /* 0x000fee0000000000 */
[----:B---345:R-:W-:Y:S05]  /*5e10*/  CALL.ABS.NOINC R14 ;  /* 0x000000000e007343 */ /* 0x038fea0003c00000 */
.L_x_100:
[----:B------:R-:W1:Y:S01]  /*5e20*/  LDCU.64 UR8, c[0x4][0x80] ;  /* 0x01001000ff0877ac */ /* 0x000e620008000a00 */
[----:B------:R-:W2:Y:S01]  /*5e30*/  LDC.64 R2, c[0x4][R2] ;  /* 0x0100000002027b82 */ /* 0x000ea20000000a00 */
[----:B------:R-:W-:Y:S02]  /*5e40*/  HFMA2 R12, -RZ, RZ, 0, 5.9604644775390625e-08 ;  /* 0x00000001ff0c7431 */ /* 0x000fe400000001ff */
[----:B------:R-:W-:Y:S02]  /*5e50*/  IMAD.MOV.U32 R8, RZ, RZ, 0x70 ;  /* 0x00000070ff087424 */ /* 0x000fe400078e00ff */
[----:B------:R-:W-:Y:S01]  /*5e60*/  IMAD.MOV.U32 R13, RZ, RZ, RZ ;  /* 0x000000ffff0d7224 */ /* 0x000fe200078e00ff */
[----:B------:R-:W3:Y:S01]  /*5e70*/  LDCU.64 UR6, c[0x4][0x88] ;  /* 0x01001100ff0677ac */ /* 0x000ee20008000a00 */
[----:B------:R-:W4:Y:S01]  /*5e80*/  LDCU.64 UR4, c[0x4][0x8] ;  /* 0x01000100ff0477ac */ /* 0x000f220008000a00 */
[----:B-1----:R-:W-:Y:S02]  /*5e90*/  MOV R4, UR8 ;  /* 0x0000000800047c02 */ /* 0x002fe40008000f00 */
[----:B------:R-:W-:Y:S02]  /*5ea0*/  MOV R5, UR9 ;  /* 0x0000000900057c02 */ /* 0x000fe40008000f00 */
[----:B---3--:R-:W-:Y:S01]  /*5eb0*/  MOV R7, UR7 ;  /* 0x0000000700077c02 */ /* 0x008fe20008000f00 */
[----:B------:R-:W-:Y:S01]  /*5ec0*/  IMAD.U32 R6, RZ, RZ, UR6 ;  /* 0x00000006ff067e24 */ /* 0x000fe2000f8e00ff */
[----:B----4-:R-:W-:Y:S01]  /*5ed0*/  MOV R11, UR5 ;  /* 0x00000005000b7c02 */ /* 0x010fe20008000f00 */
[----:B------:R-:W-:Y:S02]  /*5ee0*/  IMAD.U32 R10, RZ, RZ, UR4 ;  /* 0x00000004ff0a7e24 */ /* 0x000fe4000f8e00ff */
[----:B------:R-:W-:Y:S07]  /*5ef0*/  LEPC R20, `(.L_x_99) ;  /* 0x000000001014794e */ /* 0x000fee0000000000 */
[----:B--2---:R-:W-:Y:S05]  /*5f00*/  CALL.ABS.NOINC R2 ;  /* 0x0000000002007343 */ /* 0x004fea0003c00000 */
.L_x_99:
[----:B------:R-:W-:Y:S05]  /*5f10*/  BSYNC.RECONVERGENT B6 ;  /* 0x0000000000067941 */ /* 0x000fea0003800200 */
.L_x_98:
[----:B------:R-:W-:Y:S01]  /*5f20*/  R2UR UR4, R85 ;  /* 0x00000000550472ca */ /* 0x000fe200000e0000 */
[----:B------:R-:W-:Y:S01]  /*5f30*/  UISETP.NE.U32.AND UP0, UPT, UR62, URZ, UPT ;  /* 0x000000ff3e00728c */ /* 0x000fe2000bf05070 */
[----:B------:R-:W-:Y:S02]  /*5f40*/  ISETP.NE.U32.AND P4, PT, R78, RZ, PT ;  /* 0x000000ff4e00720c */ /* 0x000fe40003f85070 */
[----:B------:R-:W-:Y:S01]  /*5f50*/  ISETP.NE.U32.AND P2, PT, RZ, UR56, PT ;  /* 0x00000038ff007c0c */ /* 0x000fe2000bf45070 */
[----:B------:R-:W-:Y:S01]  /*5f60*/  UISETP.NE.AND.EX UP1, UPT, UR63, URZ, UPT, UP0 ;  /* 0x000000ff3f00728c */ /* 0x000fe2000bf25300 */
[----:B------:R-:W-:Y:S01]  /*5f70*/  ISETP.NE.AND.EX P4, PT, R79, RZ, PT, P4 ;  /* 0x000000ff4f00720c */ /* 0x000fe20003f85340 */
[----:B------:R-:W-:Y:S01]  /*5f80*/  UPLOP3.LUT UP0, UPT, UPT, UPT, UPT, 0x40, 0x4 ;  /* 0x000000000004789c */ /* 0x000fe20003f0e870 */
[----:B------:R-:W-:Y:S05]  /*5f90*/  ISETP.NE.AND.EX P2, PT, RZ, UR57, PT, P2 ;  /* 0x00000039ff007c0c */ /* 0x000fea000bf45320 */
[----:B------:R-:W-:Y:S06]  /*5fa0*/  UISETP.NE.AND UP2, UPT, UR4, URZ, UPT ;  /* 0x000000ff0400728c */ /* 0x000fec000bf45270 */
[----:B------:R-:W-:Y:S05]  /*5fb0*/  PLOP3.LUT P1, PT, PT, PT, UP2, 0x80, 0x8 ;  /* 0x000000000008781c */ /* 0x000fea0003f2f028 */
[----:B------:R-:W-:Y:S06]  /*5fc0*/  @UP2 UPLOP3.LUT UP0, UPT, UPT, UPT, UP1, 0x80, 0x8 ;  /* 0x000000000008289c */ /* 0x000fec0003f0f010 */
[----:B------:R-:W-:Y:S01]  /*5fd0*/  PLOP3.LUT P0, PT, PT, PT, UP0, 0x80, 0x8 ;  /* 0x000000000008781c */ /* 0x000fe20003f0f008 */
[----:B------:R-:W-:Y:S01]  /*5fe0*/  @!UPT UIADD3 URZ, UPT, UPT, URZ, URZ, URZ ;  /* 0x000000fffffff290 */ /* 0x000fe2000fffe0ff */
[----:B------:R-:W-:Y:S11]  /*5ff0*/  BRA.U !UP1, `(.L_x_101) ;  /* 0x00000001093c7547 */ /* 0x000ff6000b800000 */
[----:B------:R-:W-:Y:S01]  /*6000*/  UISETP.NE.U32.AND UP0, UPT, UR56, URZ, UPT ;  /* 0x000000ff3800728c */ /* 0x000fe2000bf05070 */
[----:B-1----:R-:W-:Y:S01]  /*6010*/  HFMA2 R0, -RZ, RZ, 0, 5.9604644775390625e-08 ;  /* 0x00000001ff007431 */ /* 0x002fe200000001ff */
[----:B------:R-:W1:Y:S01]  /*6020*/  LDCU.64 UR8, c[0x0][0x358] ;  /* 0x00006b00ff0877ac */ /* 0x000e620008000a00 */
[----:B------:R-:W-:Y:S01]  /*6030*/  IMAD.MOV.U32 R81, RZ, RZ, 0x1 ;  /* 0x00000001ff517424 */ /* 0x000fe200078e00ff */
[----:B------:R-:W-:Y:S06]  /*6040*/  UISETP.NE.AND.EX UP0, UPT, UR57, URZ, UPT, UP0 ;  /* 0x000000ff3900728c */ /* 0x000fec000bf05300 */
        /* <DEDUP_REMOVED lines=9> */
[----:B--23--:R-:W-:Y:S02]  /*60e0*/  @!P3 IMAD.U32 R41, RZ, RZ, UR4 ;  /* 0x00000004ff29be24 */ /* 0x00cfe4000f8e00ff */
.L_x_101:
[----:B------:R-:W-:Y:S05]  /*60f0*/  @!P4 BRA `(.L_x_102) ;  /* 0x000000000024c947 */ /* 0x000fea0003800000 */
[----:B------:R-:W-:Y:S01]  /*6100*/  ISETP.NE.U32.AND P3, PT, R76, RZ, PT ;  /* 0x000000ff4c00720c */ /* 0x000fe20003f65070 */
[----:B------:R-:W2:Y:S03]  /*6110*/  LDCU.64 UR4, c[0x0][0x358] ;  /* 0x00006b00ff0477ac */ /* 0x000ea60008000a00 */
[----:B------:R-:W-:Y:S11]  /*6120*/  ISETP.NE.AND.EX P3, PT, R77, RZ, PT, P3 ;  /* 0x000000ff4d00720c */ /* 0x000ff60003f65330 */
[----:B------:R-:W-:Y:S02]  /*6130*/  @!UPT UIADD3 URZ, UPT, UPT, URZ, URZ, URZ ;  /* 0x000000fffffff290 */ /* 0x000fe4000fffe0ff */
[----:B------:R-:W3:Y:S01]  /*6140*/  @P3 LDC.64 R2, c[0x0][0x8a8] ;  /* 0x00022a00ff023b82 */ /* 0x000ee20000000a00 */
[----:B-1----:R-:W-:Y:S04]  /*6150*/  @P3 IMAD R0, R78, UR36, RZ ;  /* 0x000000244e003c24 */ /* 0x002fe8000f8e02ff */
[----:B---3--:R-:W-:Y:S05]  /*6160*/  @P3 IMAD.WIDE R2, R0, 0x4, R2 ;  /* 0x0000000400023825 */ /* 0x008fea00078e0202 */
[----:B--2--5:R2:W5:Y:S02]  /*6170*/  @P3 LDG.E R38, desc[UR4][R2.64] ;  /* 0x0000000402263981 */ /* 0x024564000c1e1900 */
[----:B--2---:R-:W3:Y:S02]  /*6180*/  @!P3 LDC R38, c[0x0][0x8a0] ;  /* 0x00022800ff26bb82 */ /* 0x004ee40000000800 */
.L_x_102:
[----:B-----5:R-:W-:Y:S01]  /*6190*/  FSETP.NEU.AND P3, PT, R41, RZ, PT ;  /* 0x000000ff2900720b */ /* 0x020fe20003f6d000 */
[----:B------:R-:W-:Y:S01]  /*61a0*/  IMAD.SHL.U32 R47, R80, 0x2, RZ ;  /* 0x00000002502f7824 */ /* 0x000fe200078e00ff */
[----:B------:R-:W-:Y:S01]  /*61b0*/  SEL R5, RZ, 0xffffffff, P2 ;  /* 0xffffffffff057807 */ /* 0x000fe20001000000 */
[----:B------:R-:W-:Y:S01]  /*61c0*/  BSSY B1, `(.L_x_103) ;  /* 0x0000044000017945 */ /* 0x000fe20003800000 */
[----:B------:R-:W-:Y:S01]  /*61d0*/  @P1 LOP3.LUT P2, RZ, R81, 0xff, RZ, 0xc0, !PT ;  /* 0x000000ff51ff1812 */ /* 0x000fe2000784c0ff */
[----:B------:R-:W-:Y:S01]  /*61e0*/  VIADD R97, R47, UR44 ;  /* 0x0000002c2f617c36 */ /* 0x000fe20008000000 */
[----:B------:R-:W-:Y:S01]  /*61f0*/  @P1 SEL R2, RZ, 0xffffffff, P3 ;  /* 0xffffffffff021807 */ /* 0x000fe20001800000 */
[----:B------:R-:W-:Y:S01]  /*6200*/  IMAD.MOV.U32 R60, RZ, RZ, 0x1 ;  /* 0x00000001ff3c7424 */ /* 0x000fe200078e00ff */
[----:B------:R-:W-:Y:S01]  /*6210*/  LOP3.LUT R91, R91, 0x1, RZ, 0x3c, !PT ;  /* 0x000000015b5b7812 */ /* 0x000fe200078e3cff */
[----:B------:R-:W-:Y:S01]  /*6220*/  IMAD.MOV.U32 R46, RZ, RZ, RZ ;  /* 0x000000ffff2e7224 */ /* 0x000fe200078e00ff */
[----:B------:R-:W-:Y:S02]  /*6230*/  @P0 SEL R2, R5, R2, !P2 ;  /* 0x0000000205020207 */ /* 0x000fe40005000000 */
[----:B------:R-:W-:Y:S02]  /*6240*/  CS2R R74, SRZ ;  /* 0x00000000004a7805 */ /* 0x000fe4000001ff00 */
[----:B------:R-:W-:Y:S02]  /*6250*/  LEA R98, R36, UR44, 0x3 ;  /* 0x0000002c24627c11 */ /* 0x000fe4000f8e18ff */
[----:B------:R-:W-:Y:S02]  /*6260*/  CS2R R72, SRZ ;  /* 0x0000000000487805 */ /* 0x000fe4000001ff00 */
[----:B------:R-:W-:Y:S02]  /*6270*/  @P1 LOP3.LUT R2, R2, 0x1, RZ, 0xc0, !PT ;  /* 0x0000000102021812 */ /* 0x000fe400078ec0ff */
[----:B------:R-:W-:Y:S02]  /*6280*/  CS2R R66, SRZ ;  /* 0x0000000000427805 */ /* 0x000fe4000001ff00 */
[----:B------:R-:W-:Y:S02]  /*6290*/  SHF.L.U32 R3, R90, 0x1f, RZ ;  /* 0x0000001f5a037819 */ /* 0x000fe400000006ff */
[----:B------:R-:W-:Y:S02]  /*62a0*/  CS2R R64, SRZ ;  /* 0x0000000000407805 */ /* 0x000fe4000001ff00 */
[----:B------:R-:W-:Y:S02]  /*62b0*/  ISETP.NE.U32.OR P6, PT, R2, 0x1, !P1 ;  /* 0x000000010200780c */ /* 0x000fe40004fc5470 */
[----:B------:R-:W-:Y:S02]  /*62c0*/  CS2R R58, SRZ ;  /* 0x00000000003a7805 */ /* 0x000fe4000001ff00 */
[----:B------:R-:W-:Y:S02]  /*62d0*/  PLOP3.LUT P2, PT, PT, PT, UP1, 0x80, 0x8 ;  /* 0x000000000008781c */ /* 0x000fe40003f4f018 */
[----:B------:R-:W-:Y:S02]  /*62e0*/  CS2R R56, SRZ ;  /* 0x0000000000387805 */ /* 0x000fe4000001ff00 */
[----:B------:R-:W-:Y:S02]  /*62f0*/  LEA.HI R39, R36, R36, RZ, 0x1 ;  /* 0x0000002424277211 */ /* 0x000fe400078f08ff */
[----:B------:R-:W-:Y:S02]  /*6300*/  CS2R R50, SRZ ;  /* 0x0000000000327805 */ /* 0x000fe4000001ff00 */
[----:B------:R-:W-:Y:S02]  /*6310*/  LOP3.LUT P4, R87, R81, 0xff, RZ, 0xc0, !PT ;  /* 0x000000ff51577812 */ /* 0x000fe4000788c0ff */
[----:B------:R-:W-:Y:S02]  /*6320*/  CS2R R48, SRZ ;  /* 0x0000000000307805 */ /* 0x000fe4000001ff00 */
[----:B------:R-:W-:Y:S01]  /*6330*/  SEL R2, RZ, 0xffffffff, P3 ;  /* 0xffffffffff027807 */ /* 0x000fe20001800000 */
[C---:B-1----:R-:W-:Y:S01]  /*6340*/  IMAD.SHL.U32 R0, R39.reuse, 0x80, RZ ;  /* 0x0000008027007824 */ /* 0x042fe200078e00ff */
[----:B------:R-:W-:Y:S01]  /*6350*/  LOP3.LUT R39, R39, 0xffe, RZ, 0xc0, !PT ;  /* 0x00000ffe27277812 */ /* 0x000fe200078ec0ff */
[----:B------:R-:W-:Y:S01]  /*6360*/  VIADD R99, R97, 0x400 ;  /* 0x0000040061637836 */ /* 0x000fe20000000000 */
[----:B------:R-:W-:Y:S01]  /*6370*/  P2R R95, PR, RZ, 0x40 ;  /* 0x00000040ff5f7803 */ /* 0x000fe20000000000 */
[----:B------:R-:W-:Y:S01]  /*6380*/  IMAD.IADD R96, R92, 0x1, R97 ;  /* 0x000000015c607824 */ /* 0x000fe200078e0261 */
[----:B------:R-:W-:Y:S01]  /*6390*/  @P6 SHF.L.U32 R4, R91, 0x1f, RZ ;  /* 0x0000001f5b046819 */ /* 0x000fe200000006ff */
[----:B------:R-:W-:Y:S01]  /*63a0*/  IMAD.IADD R39, R36, 0x1, -R39 ;  /* 0x0000000124277824 */ /* 0x000fe200078e0a27 */
[----:B------:R-:W-:Y:S02]  /*63b0*/  @P2 SEL R2, R5, R2, !P4 ;  /* 0x0000000205022207 */ /* 0x000fe40006000000 */
[----:B------:R-:W1:Y:S01]  /*63c0*/  @P6 SYNCS.PHASECHK.TRANS64.TRYWAIT P1, [UR44+0x90], R4 ;  /* 0x00009004ff0065a7 */ /* 0x000e62000802112c */
[----:B------:R-:W-:Y:S02]  /*63d0*/  LOP3.LUT R0, R0, 0xffffff00, RZ, 0xc0, !PT ;  /* 0xffffff0000007812 */ /* 0x000fe400078ec0ff */
[----:B------:R-:W-:Y:S03]  /*63e0*/  LOP3.LUT R2, R2, 0x1, RZ, 0xc0, !PT ;  /* 0x0000000102027812 */ /* 0x000fe600078ec0ff */
[----:B------:R-:W-:Y:S01]  /*63f0*/  IMAD.IADD R0, R37, 0x1, R0 ;  /* 0x0000000125007824 */ /* 0x000fe200078e0200 */
[----:B------:R-:W-:Y:S03]  /*6400*/  ISETP.NE.U32.AND P5, PT, R2, 0x1, PT ;  /* 0x000000010200780c */ /* 0x000fe60003fa5070 */
[----:B------:R-:W-:Y:S01]  /*6410*/  IMAD R39, R39, 0x100000, R0 ;  /* 0x0010000027277824 */ /* 0x000fe200078e0200 */
[----:B------:R-:W-:Y:S01]  /*6420*/  P2R R61, PR, RZ, 0x20 ;  /* 0x00000020ff3d7803 */ /* 0x000fe20000000000 */
[----:B------:R2:W4:Y:S01]  /*6430*/  SYNCS.PHASECHK.TRANS64.TRYWAIT P0, [R98+URZ+0x100], R3 ;  /* 0x00010003620075a7 */ /* 0x00052200080011ff */
[----:B-1----:R-:W-:Y:S01]  /*6440*/  @P6 SEL R60, RZ, 0x1, !P1 ;  /* 0x00000001ff3c6807 */ /* 0x002fe20004800000 */
[----:B--2---:R-:W-:Y:S06]  /*6450*/  @!P6 BRA `(.L_x_104) ;  /* 0x000000000068e947 */ /* 0x004fec0003800000 */
[C---:B------:R-:W-:Y:S01]  /*6460*/  @P5 IMAD R5, R93.reuse, 0x2, R99 ;  /* 0x000000025d055824 */ /* 0x040fe200078e0263 */
[----:B------:R-:W-:Y:S01]  /*6470*/  ISETP.NE.AND P1, PT, R60, RZ, PT ;  /* 0x000000ff3c00720c */ /* 0x000fe20003f25270 */
[----:B------:R-:W-:Y:S01]  /*6480*/  @P5 IMAD R2, R93, 0x2, R97 ;  /* 0x000000025d025824 */ /* 0x000fe200078e0261 */
[----:B------:R-:W-:Y:S01]  /*6490*/  BSSY B0, `(.L_x_105) ;  /* 0x000000e000007945 */ /* 0x000fe20003800000 */
[----:B------:R-:W-:Y:S01]  /*64a0*/  IMAD.MOV.U32 R74, RZ, RZ, RZ ;  /* 0x000000ffff4a7224 */ /* 0x000fe200078e00ff */
[----:B------:R-:W-:Y:S01]  /*64b0*/  CS2R R66, SRZ ;  /* 0x0000000000427805 */ /* 0x000fe2000001ff00 */
[----:B------:R-:W-:Y:S01]  /*64c0*/  @P5 IMAD.IADD R4, R92, 0x1, R5 ;  /* 0x000000015c045824 */ /* 0x000fe200078e0205 */
[----:B------:R-:W-:Y:S02]  /*64d0*/  CS2R R64, SRZ ;  /* 0x0000000000407805 */ /* 0x000fe4000001ff00 */
[----:B------:R-:W-:Y:S02]  /*64e0*/  CS2R R72, SRZ ;  /* 0x0000000000487805 */ /* 0x000fe4000001ff00 */
[----:B------:R-:W-:Y:S02]  /*64f0*/  CS2R R50, SRZ ;  /* 0x0000000000327805 */ /* 0x000fe4000001ff00 */
[----:B------:R-:W-:Y:S02]  /*6500*/  CS2R R48, SRZ ;  /* 0x0000000000307805 */ /* 0x000fe4000001ff00 */
[----:B------:R-:W-:Y:S02]  /*6510*/  CS2R R58, SRZ ;  /* 0x00000000003a7805 */ /* 0x000fe4000001ff00 */
[----:B------:R-:W-:Y:S01]  /*6520*/  CS2R R56, SRZ ;  /* 0x0000000000387805 */ /* 0x000fe2000001ff00 */
[----:B------:R-:W-:Y:S06]  /*6530*/  @P1 BRA `(.L_x_106) ;  /* 0x00000000000c1947 */ /* 0x000fec0003800000 */
[----:B------:R-:W-:Y:S04]  /*6540*/  SHF.L.U32 R5, R91, 0x1f, RZ ;  /* 0x0000001f5b057819 */ /* 0x000fe800000006ff */
[----:B------:R-:W1:Y:S02]  /*6550*/  SYNCS.PHASECHK.TRANS64.TRYWAIT P1, [UR44+0x90], R5 ;  /* 0x00009005ff0075a7 */ /* 0x000e64000802112c */
[----:B-1----:R-:W-:Y:S05]  /*6560*/  @!P1 BRA `(.L_x_107) ;  /* 0x0000004000109947 */ /* 0x002fea0003800000 */
.L_x_106:
[----:B------:R-:W-:Y:S05]  /*6570*/  BSYNC B0 ;  /* 0x0000000000007941 */ /* 0x000fea0003800000 */
.L_x_105:
[----:B------:R-:W-:Y:S01]  /*6580*/  ISETP.NE.AND P1, PT, R61, RZ, PT ;  /* 0x000000ff3d00720c */ /* 0x000fe20003f25270 */
[----:B------:R-:W-:Y:S11]  /*6590*/  HFMA2 R46, -RZ, RZ, 0, 5.9604644775390625e-08 ;  /* 0x00000001ff2e7431 */ /* 0x000ff600000001ff */
[----:B------:R-:W-:Y:S01]  /*65a0*/  @!UPT UIADD3 URZ, UPT, UPT, URZ, URZ, URZ ;  /* 0x000000fffffff290 */ /* 0x000fe2000fffe0ff */
[----:B------:R-:W-:Y:S05]  /*65b0*/  @P1 WARPSYNC.ALL ;  /* 0x0000000000001948 */ /* 0x000fea0003800000 */
[----:B------:R2:W1:Y:S04]  /*65c0*/  @P1 LDSM.16.M88.4 R64, [R2+0x400] ;  /* 0x000400000240183b */ /* 0x0004680000000200 */
[----:B------:R2:W1:Y:S04]  /*65d0*/  @P1 LDSM.16.M88.4 R72, [R4] ;  /* 0x000000000448183b */ /* 0x0004680000000200 */
[----:B------:R2:W1:Y:S04]  /*65e0*/  @P1 LDSM.16.M88.4 R48, [R47+UR44+0x400] ;  /* 0x0004002c2f30183b */ /* 0x0004680008000200 */
[----:B------:R2:W1:Y:S02]  /*65f0*/  @P1 LDSM.16.M88.4 R56, [R96+0x400] ;  /* 0x000400006038183b */ /* 0x0004640000000200 */
.L_x_104:
[----:B------:R-:W-:Y:S05]  /*6600*/  BSYNC B1 ;  /* 0x0000000000017941 */ /* 0x000fea0003800000 */
.L_x_103:
[----:B-1----:R-:W-:Y:S04]  /*6610*/  SHF.R.U32.HI R5, RZ, 0x15, R39 ;  /* 0x00000015ff057819 */ /* 0x002fe80000011627 */
[----:B------:R-:W-:Y:S01]  /*6620*/  LOP3.LUT P1, RZ, R5, 0x3, R82, 0x48, !PT ;  /* 0x0000000305ff7812 */ /* 0x000fe20007824852 */
[----:B------:R-:W-:Y:S01]  /*6630*/  @!UPT UIADD3 URZ, UPT, UPT, URZ, URZ, URZ ;  /* 0x000000fffffff290 */ /* 0x000fe2000fffe0ff */
[----:B----4-:R-:W-:Y:S11]  /*6640*/  @P0 BRA `(.L_x_108) ;  /* 0x0000000000080947 */ /* 0x010ff60003800000 */
[----:B------:R-:W1:Y:S02]  /*6650*/  SYNCS.PHASECHK.TRANS64.TRYWAIT P0, [R98+URZ+0x100], R3 ;  /* 0x00010003620075a7 */ /* 0x000e6400080011ff */
[----:B-1----:R-:W-:Y:S05]  /*6660*/  @!P0 BRA `(.L_x_109) ;  /* 0x0000003c00e88947 */ /* 0x002fea0003800000 */
.L_x_108:
[----:B------:R-:W-:Y:S05]  /*6670*/  @!P1 BRA `(.L_x_110) ;  /* 0x0000000000409947 */ /* 0x000fea0003800000 */
[----:B------:R-:W4:Y:S01]  /*6680*/  LDCU.64 UR8, c[0x4][0x70] ;  /* 0x01000e00ff0877ac */ /* 0x000f220008000a00 */
[----:B-1----:R-:W-:Y:S01]  /*6690*/  MOV R3, 0x0 ;  /* 0x0000000000037802 */ /* 0x002fe20000000f00 */
[----:B------:R-:W-:Y:S02]  /*66a0*/  HFMA2 R12, -RZ, RZ, 0, 5.9604644775390625e-08 ;  /* 0x00000001ff0c7431 */ /* 0x000fe400000001ff */
[----:B------:R-:W-:Y:S02]  /*66b0*/  IMAD.MOV.U32 R8, RZ, RZ, 0x192 ;  /* 0x00000192ff087424 */ /* 0x000fe400078e00ff */
[----:B------:R-:W-:Y:S01]  /*66c0*/  IMAD.MOV.U32 R13, RZ, RZ, RZ ;  /* 0x000000ffff0d7224 */ /* 0x000fe200078e00ff */
[----:B------:R-:W1:Y:S01]  /*66d0*/  LDCU.64 UR6, c[0x4][0x78] ;  /* 0x01000f00ff0677ac */ /* 0x000e620008000a00 */
[----:B--2---:R-:W2:Y:S01]  /*66e0*/  LDC.64 R2, c[0x4][R3] ;  /* 0x0100000003027b82 */ /* 0x004ea20000000a00 */
[----:B------:R-:W5:Y:S01]  /*66f0*/  LDCU.64 UR4, c[0x4][0x10] ;  /* 0x01000200ff0477ac */ /* 0x000f620008000a00 */
[----:B----4-:R-:W-:Y:S01]  /*6700*/  MOV R5, UR9 ;  /* 0x0000000900057c02 */ /* 0x010fe20008000f00 */
[----:B------:R-:W-:Y:S01]  /*6710*/  IMAD.U32 R4, RZ, RZ, UR8 ;  /* 0x00000008ff047e24 */ /* 0x000fe2000f8e00ff */
[----:B-1----:R-:W-:Y:S01]  /*6720*/  MOV R7, UR7 ;  /* 0x0000000700077c02 */ /* 0x002fe20008000f00 */
[----:B------:R-:W-:Y:S01]  /*6730*/  IMAD.U32 R6, RZ, RZ, UR6 ;  /* 0x00000006ff067e24 */ /* 0x000fe2000f8e00ff */
[----:B-----5:R-:W-:Y:S01]  /*6740*/  MOV R11, UR5 ;  /* 0x00000005000b7c02 */ /* 0x020fe20008000f00 */
[----:B------:R-:W-:Y:S02]  /*6750*/  IMAD.U32 R10, RZ, RZ, UR4 ;  /* 0x00000004ff0a7e24 */ /* 0x000fe4000f8e00ff */
[----:B------:R-:W-:Y:S07]  /*6760*/  LEPC R20, `(.L_x_110) ;  /* 0x000000001014794e */ /* 0x000fee0000000000 */
[----:B--23--:R-:W-:Y:S05]  /*6770*/  CALL.ABS.NOINC R2 ;  /* 0x0000000002007343 */ /* 0x00cfea0003c00000 */
.L_x_110:
[C---:B------:R-:W-:Y:S01]  /*6780*/  SHF.L.U32 R40, R48.reuse, 0x10, RZ ;  /* 0x0000001030287819 */ /* 0x040fe200000006ff */
[----:B------:R-:W-:Y:S05]  /*6790*/  WARPSYNC.ALL ;  /* 0x0000000000007948 */ /* 0x000fea0003800000 */
[----:B------:R-:W-:Y:S01]  /*67a0*/  R2UR UR4, R39 ;  /* 0x00000000270472ca */ /* 0x000fe200000e0000 */
[----:B------:R-:W-:Y:S01]  /*67b0*/  BSSY.RECONVERGENT B0, `(.L_x_111) ;  /* 0x000008b000007945 */ /* 0x000fe20003800200 */
[----:B------:R-:W-:Y:S02]  /*67c0*/  LOP3.LUT R43, R48, 0xffff0000, RZ, 0xc0, !PT ;  /* 0xffff0000302b7812 */ /* 0x000fe400078ec0ff */
[----:B------:R-:W-:Y:S02]  /*67d0*/  SHF.L.U32 R42, R49, 0x10, RZ ;  /* 0x00000010312a7819 */ /* 0x000fe400000006ff */
[----:B------:R-:W-:Y:S02]  /*67e0*/  SHF.L.U32 R45, R51, 0x10, RZ ;  /* 0x00000010332d7819 */ /* 0x000fe400000006ff */
[----:B------:R-:W-:Y:S02]  /*67f0*/  SHF.L.U32 R62, R93, 0x1, RZ ;  /* 0x000000015d3e7819 */ /* 0x000fe400000006ff */
[----:B------:R-:W-:Y:S02]  /*6800*/  ISETP.NE.AND P0, PT, R94, RZ, PT ;  /* 0x000000ff5e00720c */ /* 0x000fe40003f05270 */
[----:B------:R-:W-:Y:S01]  /*6810*/  IADD3 R99, PT, PT, R99, R62, RZ ;  /* 0x0000003e63637210 */ /* 0x000fe20007ffe0ff */
[----:B--2---:R-:W3:Y:S03]  /*6820*/  LDTM.16dp256bit.x8 R4, tmem[UR4] ;  /* 0x00000004000479ee */ /* 0x004ee600081a0000 */
[----:B------:R-:W-:Y:S01]  /*6830*/  IADD3 R100, PT, PT, R92, R99, RZ ;  /* 0x000000635c647210 */ /* 0x000fe20007ffe0ff */
[C---:B---3--:R-:W-:Y:S01]  /*6840*/  FMUL R0, R38.reuse, R4 ;  /* 0x0000000426007220 */ /* 0x048fe20000400000 */
[C---:B------:R-:W-:Y:S01]  /*6850*/  FMUL R2, R38.reuse, R5 ;  /* 0x0000000526027220 */ /* 0x040fe20000400000 */
[C---:B-1----:R-:W-:Y:S01]  /*6860*/  FMUL R3, R38.reuse, R6 ;  /* 0x0000000626037220 */ /* 0x042fe20000400000 */
[----:B------:R-:W-:Y:S01]  /*6870*/  FMUL R7, R38, R7 ;  /* 0x0000000726077220 */ /* 0x000fe20000400000 */
[----:B------:R-:W-:Y:S01]  /*6880*/  FFMA R0, R41, R40, R0 ;  /* 0x0000002829007223 */ /* 0x000fe20000000000 */
[----:B------:R-:W-:Y:S01]  /*6890*/  LOP3.LUT R40, R49, 0xffff0000, RZ, 0xc0, !PT ;  /* 0xffff000031287812 */ /* 0x000fe200078ec0ff */
[C---:B------:R-:W-:Y:S01]  /*68a0*/  FFMA R2, R41.reuse, R43, R2 ;  /* 0x0000002b29027223 */ /* 0x040fe20000000002 */
[C---:B------:R-:W-:Y:S01]  /*68b0*/  SHF.L.U32 R43, R50.reuse, 0x10, RZ ;  /* 0x00000010322b7819 */ /* 0x040fe200000006ff */
[C---:B------:R-:W-:Y:S01]  /*68c0*/  FFMA R3, R41.reuse, R42, R3 ;  /* 0x0000002a29037223 */ /* 0x040fe20000000003 */
[----:B------:R-:W-:Y:S01]  /*68d0*/  LOP3.LUT R42, R50, 0xffff0000, RZ, 0xc0, !PT ;  /* 0xffff0000322a7812 */ /* 0x000fe200078ec0ff */
[----:B------:R-:W-:Y:S01]  /*68e0*/  FMUL R4, R38, R8 ;  /* 0x0000000826047220 */ /* 0x000fe20000400000 */
[----:B------:R-:W-:Y:S01]  /*68f0*/  F2FP.BF16.F32.PACK_AB R52, R2, R0 ;  /* 0x000000000234723e */ /* 0x000fe200000010ff */
[----:B------:R-:W-:Y:S01]  /*6900*/  FFMA R7, R41, R40, R7 ;  /* 0x0000002829077223 */ /* 0x000fe20000000007 */
[----:B------:R-:W-:Y:S01]  /*6910*/  LOP3.LUT R40, R51, 0xffff0000, RZ, 0xc0, !PT ;  /* 0xffff000033287812 */ /* 0x000fe200078ec0ff */
[C---:B------:R-:W-:Y:S01]  /*6920*/  FMUL R5, R38.reuse, R9 ;  /* 0x0000000926057220 */ /* 0x040fe20000400000 */
[C---:B------:R-:W-:Y:S01]  /*6930*/  FMUL R6, R38.reuse, R10 ;  /* 0x0000000a26067220 */ /* 0x040fe20000400000 */
[----:B------:R-:W-:Y:S01]  /*6940*/  FMUL R11, R38, R11 ;  /* 0x0000000b260b7220 */ /* 0x000fe20000400000 */
[----:B------:R-:W-:Y:S01]  /*6950*/  F2FP.BF16.F32.PACK_AB R53, R7, R3 ;  /* 0x000000030735723e */ /* 0x000fe200000010ff */
[C---:B------:R-:W-:Y:S01]  /*6960*/  FFMA R4, R41.reuse, R43, R4 ;  /* 0x0000002b29047223 */ /* 0x040fe20000000004 */
[C---:B------:R-:W-:Y:S01]  /*6970*/  SHF.L.U32 R43, R56.reuse, 0x10, RZ ;  /* 0x00000010382b7819 */ /* 0x040fe200000006ff */
[----:B------:R-:W-:Y:S01]  /*6980*/  FFMA R5, R41, R42, R5 ;  /* 0x0000002a29057223 */ /* 0x000fe20000000005 */
[----:B------:R-:W-:Y:S01]  /*6990*/  LOP3.LUT R42, R57, 0xffff0000, RZ, 0xc0, !PT ;  /* 0xffff0000392a7812 */ /* 0x000fe200078ec0ff */
[----:B------:R-:W-:Y:S01]  /*69a0*/  FFMA R6, R41, R45, R6 ;  /* 0x0000002d29067223 */ /* 0x000fe20000000006 */
[----:B------:R-:W-:Y:S01]  /*69b0*/  SHF.L.U32 R45, R57, 0x10, RZ ;  /* 0x00000010392d7819 */ /* 0x000fe200000006ff */
[----:B------:R-:W-:Y:S01]  /*69c0*/  FFMA R11, R41, R40, R11 ;  /* 0x00000028290b7223 */ /* 0x000fe2000000000b */
[----:B------:R-:W-:Y:S01]  /*69d0*/  LOP3.LUT R40, R56, 0xffff0000, RZ, 0xc0, !PT ;  /* 0xffff000038287812 */ /* 0x000fe200078ec0ff */
[C---:B------:R-:W-:Y:S01]  /*69e0*/  FMUL R8, R38.reuse, R12 ;  /* 0x0000000c26087220 */ /* 0x040fe20000400000 */
[----:B------:R-:W-:Y:S01]  /*69f0*/  F2FP.BF16.F32.PACK_AB R54, R5, R4 ;  /* 0x000000040536723e */ /* 0x000fe200000010ff */
[C---:B------:R-:W-:Y:S01]  /*6a00*/  FMUL R9, R38.reuse, R13 ;  /* 0x0000000d26097220 */ /* 0x040fe20000400000 */
[----:B------:R-:W-:Y:S01]  /*6a10*/  F2FP.BF16.F32.PACK_AB R55, R11, R6 ;  /* 0x000000060b37723e */ /* 0x000fe200000010ff */
[C---:B------:R-:W-:Y:S01]  /*6a20*/  FMUL R10, R38.reuse, R14 ;  /* 0x0000000e260a7220 */ /* 0x040fe20000400000 */
[----:B------:R-:W-:Y:S01]  /*6a30*/  FMUL R15, R38, R15 ;  /* 0x0000000f260f7220 */ /* 0x000fe20000400000 */
[----:B------:R-:W-:Y:S01]  /*6a40*/  FFMA R8, R41, R43, R8 ;  /* 0x0000002b29087223 */ /* 0x000fe20000000008 */
[----:B------:R-:W-:Y:S01]  /*6a50*/  SHF.L.U32 R43, R59, 0x10, RZ ;  /* 0x000000103b2b7819 */ /* 0x000fe200000006ff */
[C---:B------:R-:W-:Y:S01]  /*6a60*/  FFMA R9, R41.reuse, R40, R9 ;  /* 0x0000002829097223 */ /* 0x040fe20000000009 */
[C---:B------:R-:W-:Y:S01]  /*6a70*/  SHF.L.U32 R40, R58.reuse, 0x10, RZ ;  /* 0x000000103a287819 */ /* 0x040fe200000006ff */
        /* <DEDUP_REMOVED lines=8> */
[----:B------:R-:W-:Y:S01]  /*6b00*/  FMUL R14, R38, R18 ;  /* 0x00000012260e7220 */ /* 0x000fe20000400000 */
[----:B------:R-:W-:Y:S01]  /*6b10*/  FFMA R12, R41, R40, R12 ;  /* 0x00000028290c7223 */ /* 0x000fe2000000000c */
[----:B------:R-:W-:Y:S01]  /*6b20*/  LOP3.LUT R40, R59, 0xffff0000, RZ, 0xc0, !PT ;  /* 0xffff00003b287812 */ /* 0x000fe200078ec0ff */
[C---:B------:R-:W-:Y:S01]  /*6b30*/  FFMA R13, R41.reuse, R42, R13 ;  /* 0x0000002a290d7223 */ /* 0x040fe2000000000d */
[----:B------:R-:W-:Y:S01]  /*6b40*/  LOP3.LUT R42, R64, 0xffff0000, RZ, 0xc0, !PT ;  /* 0xffff0000402a7812 */ /* 0x000fe200078ec0ff */
[----:B------:R-:W-:Y:S01]  /*6b50*/  FMUL R19, R38, R19 ;  /* 0x0000001326137220 */ /* 0x000fe20000400000 */
[----:B------:R-:W-:Y:S01]  /*6b60*/  FFMA R14, R41, R43, R14 ;  /* 0x0000002b290e7223 */ /* 0x000fe2000000000e */
[----:B------:R-:W-:Y:S01]  /*6b70*/  SHF.L.U32 R43, R64, 0x10, RZ ;  /* 0x00000010402b7819 */ /* 0x000fe200000006ff */
[C---:B------:R-:W-:Y:S01]  /*6b80*/  FMUL R16, R38.reuse, R20 ;  /* 0x0000001426107220 */ /* 0x040fe20000400000 */
        /* <DEDUP_REMOVED lines=19> */
[----:B------:R1:W-:Y:S01]  /*6cc0*/  STSM.16.M88.4 [R97+0x400], R52 ;  /* 0x0004003461007844 */ /* 0x0003e20000000200 */
[C---:B------:R-:W-:Y:S01]  /*6cd0*/  FMUL R22, R38.reuse, R26 ;  /* 0x0000001a26167220 */ /* 0x040fe20000400000 */
[----:B------:R-:W-:Y:S01]  /*6ce0*/  FMUL R27, R38, R27 ;  /* 0x0000001b261b7220 */ /* 0x000fe20000400000 */
[----:B------:R-:W-:Y:S01]  /*6cf0*/  FFMA R20, R41, R43, R20 ;  /* 0x0000002b29147223 */ /* 0x000fe20000000014 */
[----:B------:R-:W-:Y:S01]  /*6d00*/  SHF.L.U32 R43, R73, 0x10, RZ ;  /* 0x00000010492b7819 */ /* 0x000fe200000006ff */
[C---:B------:R-:W-:Y:S01]  /*6d10*/  FFMA R21, R41.reuse, R40, R21 ;  /* 0x0000002829157223 */ /* 0x040fe20000000015 */
[C---:B------:R-:W-:Y:S02]  /*6d20*/  SHF.L.U32 R40, R72.reuse, 0x10, RZ ;  /* 0x0000001048287819 */ /* 0x040fe400000006ff */
[----:B------:R1:W-:Y:S01]  /*6d30*/  STSM.16.M88.4 [R96+0x400], R68 ;  /* 0x0004004460007844 */ /* 0x0003e20000000200 */
[----:B------:R-:W-:Y:S01]  /*6d40*/  FFMA R22, R41, R45, R22 ;  /* 0x0000002d29167223 */ /* 0x000fe20000000016 */
[----:B------:R-:W-:Y:S01]  /*6d50*/  SHF.L.U32 R45, R75, 0x10, RZ ;  /* 0x000000104b2d7819 */ /* 0x000fe200000006ff */
[C---:B------:R-:W-:Y:S01]  /*6d60*/  FFMA R27, R41.reuse, R42, R27 ;  /* 0x0000002a291b7223 */ /* 0x040fe2000000001b */
[----:B------:R-:W-:Y:S01]  /*6d70*/  LOP3.LUT R42, R72, 0xffff0000, RZ, 0xc0, !PT ;  /* 0xffff0000482a7812 */ /* 0x000fe200078ec0ff */
[C---:B------:R-:W-:Y:S01]  /*6d80*/  FMUL R24, R38.reuse, R28 ;  /* 0x0000001c26187220 */ /* 0x040fe20000400000 */
[C---:B------:R-:W-:Y:S01]  /*6d90*/  FMUL R25, R38.reuse, R29 ;  /* 0x0000001d26197220 */ /* 0x040fe20000400000 */
[C---:B------:R-:W-:Y:S01]  /*6da0*/  FMUL R26, R38.reuse, R30 ;  /* 0x0000001e261a7220 */ /* 0x040fe20000400000 */
[----:B------:R-:W-:Y:S01]  /*6db0*/  FMUL R31, R38, R31 ;  /* 0x0000001f261f7220 */ /* 0x000fe20000400000 */
[----:B------:R-:W-:Y:S01]  /*6dc0*/  FFMA R24, R41, R40, R24 ;  /* 0x0000002829187223 */ /* 0x000fe20000000018 */
[----:B------:R-:W-:Y:S01]  /*6dd0*/  LOP3.LUT R40, R73, 0xffff0000, RZ, 0xc0, !PT ;  /* 0xffff000049287812 */ /* 0x000fe200078ec0ff */
[C---:B------:R-:W-:Y:S01]  /*6de0*/  FFMA R25, R41.reuse, R42, R25 ;  /* 0x0000002a29197223 */ /* 0x040fe20000000019 */
[C---:B------:R-:W-:Y:S01]  /*6df0*/  FFMA R26, R41.reuse, R43, R26 ;  /* 0x0000002b291a7223 */ /* 0x040fe2000000001a */
[----:B------:R-:W-:Y:S01]  /*6e00*/  SHF.L.U32 R43, R74, 0x10, RZ ;  /* 0x000000104a2b7819 */ /* 0x000fe200000006ff */
[----:B------:R-:W-:Y:S01]  /*6e10*/  FMUL R28, R38, R32 ;  /* 0x00000020261c7220 */ /* 0x000fe20000400000 */
[----:B------:R-:W-:Y:S01]  /*6e20*/  LOP3.LUT R42, R74, 0xffff0000, RZ, 0xc0, !PT ;  /* 0xffff00004a2a7812 */ /* 0x000fe200078ec0ff */
[----:B------:R-:W-:Y:S01]  /*6e30*/  FFMA R31, R41, R40, R31 ;  /* 0x00000028291f7223 */ /* 0x000fe2000000001f */
[C---:B------:R-:W-:Y:S01]  /*6e40*/  FMUL R29, R38.reuse, R33 ;  /* 0x00000021261d7220 */ /* 0x040fe20000400000 */
[C---:B------:R-:W-:Y:S01]  /*6e50*/  FMUL R30, R38.reuse, R34 ;  /* 0x00000022261e7220 */ /* 0x040fe20000400000 */
[----:B------:R-:W-:Y:S01]  /*6e60*/  LOP3.LUT R40, R75, 0xffff0000, RZ, 0xc0, !PT ;  /* 0xffff00004b287812 */ /* 0x000fe200078ec0ff */
[----:B------:R-:W-:Y:S01]  /*6e70*/  FMUL R35, R38, R35 ;  /* 0x0000002326237220 */ /* 0x000fe20000400000 */
[C---:B------:R-:W-:Y:S01]  /*6e80*/  FFMA R28, R41.reuse, R43, R28 ;  /* 0x0000002b291c7223 */ /* 0x040fe2000000001c */
[C---:B------:R-:W-:Y:S01]  /*6e90*/  FFMA R29, R41.reuse, R42, R29 ;  /* 0x0000002a291d7223 */ /* 0x040fe2000000001d */
[C---:B------:R-:W-:Y:S01]  /*6ea0*/  FFMA R30, R41.reuse, R45, R30 ;  /* 0x0000002d291e7223 */ /* 0x040fe2000000001e */
[----:B------:R-:W-:Y:S01]  /*6eb0*/  FFMA R35, R41, R40, R35 ;  /* 0x0000002829237223 */ /* 0x000fe20000000023 */
[----:B------:R-:W-:Y:S02]  /*6ec0*/  F2FP.BF16.F32.PACK_AB R106, R21, R20 ;  /* 0x00000014156a723e */ /* 0x000fe400000010ff */
[----:B------:R-:W-:Y:S02]  /*6ed0*/  F2FP.BF16.F32.PACK_AB R107, R27, R22 ;  /* 0x000000161b6b723e */ /* 0x000fe400000010ff */
[----:B------:R-:W-:Y:S02]  /*6ee0*/  F2FP.BF16.F32.PACK_AB R108, R25, R24 ;  /* 0x00000018196c723e */ /* 0x000fe400000010ff */
[----:B------:R-:W-:Y:S01]  /*6ef0*/  F2FP.BF16.F32.PACK_AB R109, R31, R26 ;  /* 0x0000001a1f6d723e */ /* 0x000fe200000010ff */
[----:B------:R1:W-:Y:S01]  /*6f00*/  STSM.16.M88.4 [R99], R104 ;  /* 0x0000006863007844 */ /* 0x0003e20000000200 */
[----:B------:R-:W-:Y:S02]  /*6f10*/  F2FP.BF16.F32.PACK_AB R110, R29, R28 ;  /* 0x0000001c1d6e723e */ /* 0x000fe400000010ff */
[----:B------:R-:W-:Y:S05]  /*6f20*/  F2FP.BF16.F32.PACK_AB R111, R35, R30 ;  /* 0x0000001e236f723e */ /* 0x000fea00000010ff */
[----:B------:R1:W-:Y:S01]  /*6f30*/  STSM.16.M88.4 [R100], R108 ;  /* 0x0000006c64007844 */ /* 0x0003e20000000200 */
[----:B------:R-:W-:Y:S01]  /*6f40*/  @!PT LDS RZ, [RZ] ;  /* 0x00000000fffff984 */ /* 0x000fe20000000800 */
[----:B------:R-:W-:Y:S01]  /*6f50*/  @!PT LDS RZ, [RZ] ;  /* 0x00000000fffff984 */ /* 0x000fe20000000800 */
[----:B------:R-:W-:Y:S01]  /*6f60*/  @!PT LDS RZ, [RZ] ;  /* 0x00000000fffff984 */ /* 0x000fe20000000800 */
[----:B------:R-:W-:Y:S01]  /*6f70*/  @!PT LDS RZ, [RZ] ;  /* 0x00000000fffff984 */ /* 0x000fe20000000800 */
[----:B------:R2:W-:Y:S07]  /*6f80*/  MEMBAR.ALL.CTA ;  /* 0x0000000000007992 */ /* 0x0005ee0000008000 */
[----:B--2---:R-:W2:Y:S02]  /*6f90*/  FENCE.VIEW.ASYNC.S ;  /* 0x00000000000073c6 */ /* 0x004ea40000000000 */
[----:B--2---:R-:W-:Y:S06]  /*6fa0*/  BAR.SYNC.DEFER_BLOCKING 0x1, 0x80 ;  /* 0x0042000000007b1d */ /* 0x004fec0000010000 */
[----:B------:R-:W-:Y:S05]  /*6fb0*/  @P0 BRA `(.L_x_112) ;  /* 0x0000000000280947 */ /* 0x000fea0003800000 */
[----:B------:R-:W2:Y:S01]  /*6fc0*/  LDCU.64 UR6, c[0x0][0x348] ;  /* 0x00006900ff0677ac */ /* 0x000ea20008000a00 */
[----:B------:R-:W-:Y:S01]  /*6fd0*/  UIADD3 UR4, UPT, UPT, UR44, 0x400, URZ ;  /* 0x000004002c047890 */ /* 0x000fe2000fffe0ff */
[----:B------:R-:W-:Y:S05]  /*6fe0*/  UMOV UR51, UR36 ;  /* 0x0000002400337c82 */ /* 0x000fea0008000000 */
[----:B------:R-:W-:Y:S04]  /*6ff0*/  MOV R86, UR4 ;  /* 0x0000000400567c02 */ /* 0x000fe80008000f00 */
[----:B------:R-:W-:Y:S01]  /*7000*/  R2UR UR48, R86 ;  /* 0x00000000563072ca */ /* 0x000fe200000e0000 */
[----:B--2---:R-:W-:Y:S04]  /*7010*/  UIADD3 UR4, UP0, UPT, UR6, 0x680, URZ ;  /* 0x0000068006047890 */ /* 0x004fe8000ff1e0ff */
[----:B------:R-:W-:Y:S09]  /*7020*/  UIADD3.X UR5, UPT, UPT, URZ, UR7, URZ, UP0, !UPT ;  /* 0x00000007ff057290 */ /* 0x000ff200087fe4ff */
[----:B------:R2:W-:Y:S01]  /*7030*/  UTMASTG.3D [UR48], [UR4] ;  /* 0x00000030040073b5 */ /* 0x0005e20008010000 */
[----:B------:R0:W-:Y:S01]  /*7040*/  UTMACMDFLUSH ;  /* 0x00000000000079b7 */ /* 0x0001e20000000000 */
[----:B--2---:R-:W-:Y:S04]  /*7050*/  DEPBAR.LE SB0, 0x1 ;  /* 0x000080400000791a */ /* 0x004fe80000000000 */
.L_x_112:
[----:B------:R-:W-:Y:S05]  /*7060*/  BSYNC.RECONVERGENT B0 ;  /* 0x0000000000007941 */ /* 0x000fea0003800200 */
.L_x_111:
[----:B------:R-:W-:Y:S01]  /*7070*/  BAR.SYNC.DEFER_BLOCKING 0x1, 0x80 ;  /* 0x0042000000007b1d */ /* 0x000fe20000010000 */
[----:B------:R-:W-:Y:S01]  /*7080*/  ISETP.NE.AND P1, PT, R95, RZ, PT ;  /* 0x000000ff5f00720c */ /* 0x000fe20003f25270 */
[----:B------:R-:W-:Y:S01]  /*7090*/  UISETP.NE.AND UP0, UPT, UR47, URZ, UPT ;  /* 0x000000ff2f00728c */ /* 0x000fe2000bf05270 */
[----:B------:R-:W-:Y:S11]  /*70a0*/  LEA R3, R46, UR44, 0x3 ;  /* 0x0000002c2e037c11 */ /* 0x000ff6000f8e18ff */
[----:B------:R-:W-:Y:S01]  /*70b0*/  @P1 SHF.L.U32 R4, R91, 0x1f, RZ ;  /* 0x0000001f5b041819 */ /* 0x000fe200000006ff */
[----:B------:R-:W-:Y:S06]  /*70c0*/  BRA.U !UP0, `(.L_x_113) ;  /* 0x0000000108247547 */ /* 0x000fec000b800000 */
[----:B------:R-:W2:Y:S01]  /*70d0*/  S2R R0, SR_CgaCtaId ;  /* 0x0000000000007919 */ /* 0x000ea20000008800 */
[----:B------:R-:W-:Y:S01]  /*70e0*/  IMAD.U32 R2, RZ, RZ, UR46 ;  /* 0x0000002eff027e24 */ /* 0x000fe2000f8e00ff */
[----:B------:R-:W-:Y:S04]  /*70f0*/  UIADD3 UR4, UPT, UPT, UR46, 0x1, URZ ;  /* 0x000000012e047890 */ /* 0x000fe8000fffe0ff */
[----:B------:R-:W-:Y:S01]  /*7100*/  @P1 LEA R2, R2, UR44, 0x3 ;  /* 0x0000002c02021c11 */ /* 0x000fe2000f8e18ff */
[----:B------:R-:W-:Y:S04]  /*7110*/  UISETP.NE.AND UP0, UPT, UR4, 0x4, UPT ;  /* 0x000000040400788c */ /* 0x000fe8000bf05270 */
[----:B------:R-:W-:Y:S01]  /*7120*/  @P1 VIADD R5, R2, 0xb0 ;  /* 0x000000b002051836 */ /* 0x000fe20000000000 */
[----:B------:R-:W-:Y:S04]  /*7130*/  USEL UR46, UR4, URZ, UP0 ;  /* 0x000000ff042e7287 */ /* 0x000fe80008000000 */
[----:B--2---:R-:W-:Y:S04]  /*7140*/  @P1 PRMT R0, R0, 0x654, R5 ;  /* 0x0000065400001816 */ /* 0x004fe80000000005 */
[----:B------:R2:W-:Y:S04]  /*7150*/  @P1 SYNCS.ARRIVE.TRANS64.RED.A1T0 RZ, [R0+URZ], RZ ;  /* 0x000000ff00ff19a7 */ /* 0x0005e800081004ff */
.L_x_113:
[----:B------:R-:W3:Y:S01]  /*7160*/  @P1 SYNCS.PHASECHK.TRANS64.TRYWAIT P0, [R3+URZ+0x90], R4 ;  /* 0x00009004030015a7 */ /* 0x000ee200080011ff */
[----:B------:R-:W-:Y:S01]  /*7170*/  BSSY B1, `(.L_x_114) ;  /* 0x0000017000017945 */ /* 0x000fe20003800000 */
[----:B---3--:R-:W-:Y:S03]  /*7180*/  @P1 SEL R60, RZ, 0x1, !P0 ;  /* 0x00000001ff3c1807 */ /* 0x008fe60004000000 */
[----:B------:R-:W-:Y:S05]  /*7190*/  @!P1 BRA `(.L_x_115) ;  /* 0x0000000000509947 */ /* 0x000fea0003800000 */
[----:B------:R-:W-:Y:S01]  /*71a0*/  ISETP.NE.AND P1, PT, R61, RZ, PT ;  /* 0x000000ff3d00720c */ /* 0x000fe20003f25270 */
[----:B------:R-:W-:Y:S01]  /*71b0*/  BSSY B0, `(.L_x_116) ;  /* 0x000000a000007945 */ /* 0x000fe20003800000 */
[----:B------:R-:W-:Y:S11]  /*71c0*/  ISETP.NE.AND P0, PT, R60, RZ, PT ;  /* 0x000000ff3c00720c */ /* 0x000ff60003f05270 */
[----:B------:R-:W-:Y:S04]  /*71d0*/  @P1 IMAD R4, R46, 0x2000, R47 ;  /* 0x000020002e041824 */ /* 0x000fe800078e022f */
[----:B------:R-:W-:Y:S04]  /*71e0*/  @P1 VIADD R7, R4, UR44 ;  /* 0x0000002c04071c36 */ /* 0x000fe80008000000 */
[----:B------:R-:W-:Y:S01]  /*71f0*/  @P1 IMAD.IADD R2, R92, 0x1, R7 ;  /* 0x000000015c021824 */ /* 0x000fe200078e0207 */
[----:B------:R-:W-:Y:S01]  /*7200*/  @P1 IADD3 R5, PT, PT, R62, R7, RZ ;  /* 0x000000073e051210 */ /* 0x000fe20007ffe0ff */
[----:B------:R-:W-:Y:S06]  /*7210*/  @P0 BRA `(.L_x_117) ;  /* 0x00000000000c0947 */ /* 0x000fec0003800000 */
[----:B--2---:R-:W-:Y:S04]  /*7220*/  SHF.L.U32 R0, R91, 0x1f, RZ ;  /* 0x0000001f5b007819 */ /* 0x004fe800000006ff */
[----:B------:R-:W2:Y:S02]  /*7230*/  SYNCS.PHASECHK.TRANS64.TRYWAIT P0, [R3+URZ+0x90], R0 ;  /* 0x00009000030075a7 */ /* 0x000ea400080011ff */
[----:B--2---:R-:W-:Y:S05]  /*7240*/  @!P0 BRA `(.L_x_118) ;  /* 0x0000003400048947 */ /* 0x004fea0003800000 */
.L_x_117:
[----:B------:R-:W-:Y:S05]  /*7250*/  BSYNC B0 ;  /* 0x0000000000007941 */ /* 0x000fea0003800000 */
.L_x_116:
[----:B------:R-:W-:Y:S02]  /*7260*/  ISETP.NE.AND P0, PT, R61, RZ, PT ;  /* 0x000000ff3d00720c */ /* 0x000fe40003f05270 */
[----:B------:R-:W-:Y:S11]  /*7270*/  IADD3 R46, PT, PT, R46, 0x1, RZ ;  /* 0x000000012e2e7810 */ /* 0x000ff60007ffe0ff */
[----:B--2---:R-:W-:Y:S01]  /*7280*/  @P0 IMAD.IADD R0, R92, 0x1, R5 ;  /* 0x000000015c000824 */ /* 0x004fe200078e0205 */
[----:B------:R-:W-:Y:S05]  /*7290*/  @P0 WARPSYNC.ALL ;  /* 0x0000000000000948 */ /* 0x000fea0003800000 */
[----:B------:R3:W4:Y:S04]  /*72a0*/  @P0 LDSM.16.M88.4 R48, [R4+UR44+0x400] ;  /* 0x0004002c0430083b */ /* 0x0007280008000200 */
[----:B------:R3:W2:Y:S04]  /*72b0*/  @P0 LDSM.16.M88.4 R56, [R2+0x400] ;  /* 0x000400000238083b */ /* 0x0006a80000000200 */
[----:B------:R3:W1:Y:S04]  /*72c0*/  @P0 LDSM.16.M88.4 R64, [R5+0x400] ;  /* 0x000400000540083b */ /* 0x0006680000000200 */
[----:B------:R3:W1:Y:S02]  /*72d0*/  @P0 LDSM.16.M88.4 R72, [R0+0x400] ;  /* 0x000400000048083b */ /* 0x0006640000000200 */
.L_x_115:
[----:B------:R-:W-:Y:S05]  /*72e0*/  BSYNC B1 ;  /* 0x0000000000017941 */ /* 0x000fea0003800000 */
.L_x_114:
[----:B------:R-:W-:Y:S05]  /*72f0*/  VIADD R3, R39, 0x40 ;  /* 0x0000004027037836 */ /* 0x000fea0000000000 */
[----:B------:R-:W-:Y:S04]  /*7300*/  SHF.R.U32.HI R3, RZ, 0x15, R3 ;  /* 0x00000015ff037819 */ /* 0x000fe80000011603 */
[----:B------:R-:W-:Y:S11]  /*7310*/  LOP3.LUT P0, RZ, R3, 0x3, R82, 0x48, !PT ;  /* 0x0000000303ff7812 */ /* 0x000ff60007804852 */
[----:B------:R-:W-:Y:S02]  /*7320*/  @!UPT UIADD3 URZ, UPT, UPT, URZ, URZ, URZ ;  /* 0x000000fffffff290 */ /* 0x000fe4000fffe0ff */
[----:B------:R-:W-:Y:S05]  /*7330*/  @!P0 BRA `(.L_x_119) ;  /* 0x0000000000408947 */ /* 0x000fea0003800000 */
[----:B------:R-:W5:Y:S01]  /*7340*/  LDCU.64 UR8, c[0x4][0x70] ;  /* 0x01000e00ff0877ac */ /* 0x000f620008000a00 */
[----:B------:R-:W-:Y:S01]  /*7350*/  MOV R3, 0x0 ;  /* 0x0000000000037802 */ /* 0x000fe20000000f00 */
[----:B------:R-:W-:Y:S02]  /*7360*/  HFMA2 R12, -RZ, RZ, 0, 5.9604644775390625e-08 ;  /* 0x00000001ff0c7431 */ /* 0x000fe400000001ff */
[----:B------:R-:W-:Y:S02]  /*7370*/  IMAD.MOV.U32 R8, RZ, RZ, 0x192 ;  /* 0x00000192ff087424 */ /* 0x000fe400078e00ff */
[----:B------:R-:W-:Y:S01]  /*7380*/  IMAD.MOV.U32 R13, RZ, RZ, RZ ;  /* 0x000000ffff0d7224 */ /* 0x000fe200078e00ff */
[----:B------:R-:W2:Y:S01]  /*7390*/  LDCU.64 UR6, c[0x4][0x78] ;  /* 0x01000f00ff0677ac */ /* 0x000ea20008000a00 */
[----:B---3--:R-:W3:Y:S01]  /*73a0*/  LDC.64 R2, c[0x4][R3] ;  /* 0x0100000003027b82 */ /* 0x008ee20000000a00 */
[----:B------:R-:W4:Y:S01]  /*73b0*/  LDCU.64 UR4, c[0x4][0x10] ;  /* 0x01000200ff0477ac */ /* 0x000f220008000a00 */
[----:B-----5:R-:W-:Y:S01]  /*73c0*/  MOV R5, UR9 ;  /* 0x0000000900057c02 */ /* 0x020fe20008000f00 */
[----:B------:R-:W-:Y:S01]  /*73d0*/  IMAD.U32 R4, RZ, RZ, UR8 ;  /* 0x00000008ff047e24 */ /* 0x000fe2000f8e00ff */
[----:B--2---:R-:W-:Y:S01]  /*73e0*/  MOV R7, UR7 ;  /* 0x0000000700077c02 */ /* 0x004fe20008000f00 */
[----:B------:R-:W-:Y:S01]  /*73f0*/  IMAD.U32 R6, RZ, RZ, UR6 ;  /* 0x00000006ff067e24 */ /* 0x000fe2000f8e00ff */
[----:B----4-:R-:W-:Y:S01]  /*7400*/  MOV R11, UR5 ;  /* 0x00000005000b7c02 */ /* 0x010fe20008000f00 */
[----:B------:R-:W-:Y:S02]  /*7410*/  IMAD.U32 R10, RZ, RZ, UR4 ;  /* 0x00000004ff0a7e24 */ /* 0x000fe4000f8e00ff */
[----:B------:R-:W-:Y:S07]  /*7420*/  LEPC R20, `(.L_x_119) ;  /* 0x000000001014794e */ /* 0x000fee0000000000 */
[----:B-1-3--:R-:W-:Y:S05]  /*7430*/  CALL.ABS.NOINC R2 ;  /* 0x0000000002007343 */ /* 0x00afea0003c00000 */
.L_x_119:
[C---:B----4-:R-:W-:Y:S01]  /*7440*/  SHF.L.U32 R40, R48.reuse, 0x10, RZ ;  /* 0x0000001030287819 */ /* 0x050fe200000006ff */
[----:B------:R-:W-:Y:S05]  /*7450*/  WARPSYNC.ALL ;  /* 0x0000000000007948 */ /* 0x000fea0003800000 */
[----:B------:R-:W-:Y:S01]  /*7460*/  R2UR UR4, R39 ;  /* 0x00000000270472ca */ /* 0x000fe200000e0000 */
[----:B------:R-:W4:Y:S01]  /*7470*/  S2R R101, SR_CgaCtaId ;  /* 0x0000000000657919 */ /* 0x000f220000008800 */
[----:B------:R-:W-:Y:S01]  /*7480*/  LOP3.LUT R43, R48, 0xffff0000, RZ, 0xc0, !PT ;  /* 0xffff0000302b7812 */ /* 0x000fe200078ec0ff */
[----:B------:R-:W-:Y:S01]  /*7490*/  BSSY.RECONVERGENT B0, `(.L_x_120) ;  /* 0x000008e000007945 */ /* 0x000fe20003800200 */
[----:B------:R-:W-:Y:S02]  /*74a0*/  LOP3.LUT R42, R49, 0xffff0000, RZ, 0xc0, !PT ;  /* 0xffff0000312a7812 */ /* 0x000fe400078ec0ff */
[----:B------:R-:W-:Y:S02]  /*74b0*/  LOP3.LUT R44, R50, 0xffff0000, RZ, 0xc0, !PT ;  /* 0xffff0000322c7812 */ /* 0x000fe400078ec0ff */
[----:B--2---:R-:W-:Y:S02]  /*74c0*/  SHF.L.U32 R45, R59, 0x10, RZ ;  /* 0x000000103b2d7819 */ /* 0x004fe400000006ff */
[----:B------:R-:W-:Y:S02]  /*74d0*/  ISETP.NE.AND P6, PT, R95, RZ, PT ;  /* 0x000000ff5f00720c */ /* 0x000fe40003fc5270 */
[----:B------:R-:W-:Y:S01]  /*74e0*/  ISETP.NE.AND P0, PT, R94, RZ, PT ;  /* 0x000000ff5e00720c */ /* 0x000fe20003f05270 */
[----:B---3--:R-:W2:Y:S01]  /*74f0*/  LDTM.16dp256bit.x8 R4, tmem[UR4+0x40] ;  /* 0x00004004000479ee */ /* 0x008ea200081a0000 */
[----:B------:R-:W-:Y:S09]  /*7500*/  MOV R63, UR46 ;  /* 0x0000002e003f7c02 */ /* 0x000ff20008000f00 */
[----:B------:R-:W-:Y:S02]  /*7510*/  @P6 LEA R63, R63, UR44, 0x3 ;  /* 0x0000002c3f3f6c11 */ /* 0x000fe4000f8e18ff */
[----:B-1----:R-:W-:Y:S02]  /*7520*/  @P6 SHF.L.U32 R108, R91, 0x1f, RZ ;  /* 0x0000001f5b6c6819 */ /* 0x002fe400000006ff */
[----:B------:R-:W-:Y:S02]  /*7530*/  @P6 IADD3 R102, PT, PT, R63, 0xb0, RZ ;  /* 0x000000b03f666810 */ /* 0x000fe40007ffe0ff */
[----:B------:R-:W-:Y:S02]  /*7540*/  LEA R63, R46, UR44, 0x3 ;  /* 0x0000002c2e3f7c11 */ /* 0x000fe4000f8e18ff */
[----:B----4-:R-:W-:Y:S01]  /*7550*/  @P6 PRMT R102, R101, 0x654, R102 ;  /* 0x0000065465666816 */ /* 0x010fe20000000066 */
[C---:B--2---:R-:W-:Y:S01]  /*7560*/  FMUL R0, R38.reuse, R4 ;  /* 0x0000000426007220 */ /* 0x044fe20000400000 */
[C---:B------:R-:W-:Y:S01]  /*7570*/  FMUL R2, R38.reuse, R5 ;  /* 0x0000000526027220 */ /* 0x040fe20000400000 */
[C---:B------:R-:W-:Y:S01]  /*7580*/  FMUL R3, R38.reuse, R6 ;  /* 0x0000000626037220 */ /* 0x040fe20000400000 */
[C---:B------:R-:W-:Y:S01]  /*7590*/  FMUL R7, R38.reuse, R7 ;  /* 0x0000000726077220 */ /* 0x040fe20000400000 */
[----:B------:R-:W-:Y:S01]  /*75a0*/  FFMA R0, R41, R40, R0 ;  /* 0x0000002829007223 */ /* 0x000fe20000000000 */
[----:B------:R-:W-:Y:S01]  /*75b0*/  SHF.L.U32 R40, R49, 0x10, RZ ;  /* 0x0000001031287819 */ /* 0x000fe200000006ff */
[----:B------:R-:W-:Y:S01]  /*75c0*/  FFMA R2, R41, R43, R2 ;  /* 0x0000002b29027223 */ /* 0x000fe20000000002 */
[----:B------:R-:W-:Y:S01]  /*75d0*/  SHF.L.U32 R43, R51, 0x10, RZ ;  /* 0x00000010332b7819 */ /* 0x000fe200000006ff */
[C---:B------:R-:W-:Y:S01]  /*75e0*/  FMUL R4, R38.reuse, R8 ;  /* 0x0000000826047220 */ /* 0x040fe20000400000 */
[----:B------:R-:W-:Y:S01]  /*75f0*/  FMUL R5, R38, R9 ;  /* 0x0000000926057220 */ /* 0x000fe20000400000 */
[C---:B------:R-:W-:Y:S01]  /*7600*/  FFMA R3, R41.reuse, R40, R3 ;  /* 0x0000002829037223 */ /* 0x040fe20000000003 */
[----:B------:R-:W-:Y:S01]  /*7610*/  SHF.L.U32 R40, R50, 0x10, RZ ;  /* 0x0000001032287819 */ /* 0x000fe200000006ff */
[----:B------:R-:W-:Y:S01]  /*7620*/  FFMA R7, R41, R42, R7 ;  /* 0x0000002a29077223 */ /* 0x000fe20000000007 */
[----:B------:R-:W-:Y:S01]  /*7630*/  LOP3.LUT R42, R51, 0xffff0000, RZ, 0xc0, !PT ;  /* 0xffff0000332a7812 */ /* 0x000fe200078ec0ff */
[----:B------:R-:W-:Y:S01]  /*7640*/  FMUL R6, R38, R10 ;  /* 0x0000000a26067220 */ /* 0x000fe20000400000 */
[----:B------:R-:W-:Y:S01]  /*7650*/  F2FP.BF16.F32.PACK_AB R52, R2, R0 ;  /* 0x000000000234723e */ /* 0x000fe200000010ff */
        /* <DEDUP_REMOVED lines=18> */
[C---:B------:R-:W-:Y:S01]  /*7780*/  LOP3.LUT R42, R58.reuse, 0xffff0000, RZ, 0xc0, !PT ;  /* 0xffff00003a2a7812 */ /* 0x040fe200078ec0ff */
[----:B------:R-:W-:Y:S01]  /*7790*/  FFMA R10, R41, R43, R10 ;  /* 0x0000002b290a7223 */ /* 0x000fe2000000000a */
[----:B------:R-:W-:Y:S01]  /*77a0*/  SHF.L.U32 R43, R58, 0x10, RZ ;  /* 0x000000103a2b7819 */ /* 0x000fe200000006ff */
[C---:B------:R-:W-:Y:S01]  /*77b0*/  FMUL R15, R38.reuse, R15 ;  /* 0x0000000f260f7220 */ /* 0x040fe20000400000 */
[----:B------:R-:W-:Y:S01]  /*77c0*/  F2FP.BF16.F32.PACK_AB R68, R9, R8 ;  /* 0x000000080944723e */ /* 0x000fe200000010ff */
[C---:B------:R-:W-:Y:S01]  /*77d0*/  FMUL R12, R38.reuse, R16 ;  /* 0x00000010260c7220 */ /* 0x040fe20000400000 */
[----:B------:R-:W-:Y:S01]  /*77e0*/  FMUL R13, R38, R17 ;  /* 0x00000011260d7220 */ /* 0x000fe20000400000 */
[----:B------:R-:W-:Y:S01]  /*77f0*/  FFMA R15, R41, R40, R15 ;  /* 0x00000028290f7223 */ /* 0x000fe2000000000f */
[----:B------:R-:W-:Y:S01]  /*7800*/  LOP3.LUT R40, R59, 0xffff0000, RZ, 0xc0, !PT ;  /* 0xffff00003b287812 */ /* 0x000fe200078ec0ff */
[----:B------:R-:W-:Y:S01]  /*7810*/  FFMA R12, R41, R43, R12 ;  /* 0x0000002b290c7223 */ /* 0x000fe2000000000c */
[----:B------:R-:W-:Y:S01]  /*7820*/  SHF.L.U32 R43, R64, 0x10, RZ ;  /* 0x00000010402b7819 */ /* 0x000fe200000006ff */
[----:B------:R-:W-:Y:S01]  /*7830*/  FMUL R14, R38, R18 ;  /* 0x00000012260e7220 */ /* 0x000fe20000400000 */
[----:B------:R-:W-:Y:S01]  /*7840*/  F2FP.BF16.F32.PACK_AB R69, R15, R10 ;  /* 0x0000000a0f45723e */ /* 0x000fe200000010ff */
[----:B------:R-:W-:Y:S01]  /*7850*/  FFMA R13, R41, R42, R13 ;  /* 0x0000002a290d7223 */ /* 0x000fe2000000000d */
[----:B------:R-:W-:Y:S01]  /*7860*/  LOP3.LUT R42, R64, 0xffff0000, RZ, 0xc0, !PT ;  /* 0xffff0000402a7812 */ /* 0x000fe200078ec0ff */
[C---:B------:R-:W-:Y:S01]  /*7870*/  FMUL R19, R38.reuse, R19 ;  /* 0x0000001326137220 */ /* 0x040fe20000400000 */
[C---:B------:R-:W-:Y:S01]  /*7880*/  FMUL R16, R38.reuse, R20 ;  /* 0x0000001426107220 */ /* 0x040fe20000400000 */
[C---:B------:R-:W-:Y:S01]  /*7890*/  FMUL R17, R38.reuse, R21 ;  /* 0x0000001526117220 */ /* 0x040fe20000400000 */
[----:B------:R-:W-:Y:S01]  /*78a0*/  F2FP.BF16.F32.PACK_AB R70, R13, R12 ;  /* 0x0000000c0d46723e */ /* 0x000fe200000010ff */
[----:B------:R-:W-:Y:S01]  /*78b0*/  FFMA R14, R41, R45, R14 ;  /* 0x0000002d290e7223 */ /* 0x000fe2000000000e */
[----:B------:R-:W-:Y:S01]  /*78c0*/  SHF.L.U32 R45, R65, 0x10, RZ ;  /* 0x00000010412d7819 */ /* 0x000fe200000006ff */
[----:B------:R1:W-:Y:S01]  /*78d0*/  STSM.16.M88.4 [R97+0x2400], R52 ;  /* 0x0024003461007844 */ /* 0x0003e20000000200 */
[----:B------:R-:W-:Y:S01]  /*78e0*/  FFMA R19, R41, R40, R19 ;  /* 0x0000002829137223 */ /* 0x000fe20000000013 */
[----:B------:R-:W-:Y:S01]  /*78f0*/  LOP3.LUT R40, R65, 0xffff0000, RZ, 0xc0, !PT ;  /* 0xffff000041287812 */ /* 0x000fe200078ec0ff */
[----:B------:R-:W-:Y:S01]  /*7900*/  FFMA R16, R41, R43, R16 ;  /* 0x0000002b29107223 */ /* 0x000fe20000000010 */
[----:B------:R-:W-:Y:S01]  /*7910*/  SHF.L.U32 R43, R67, 0x10, RZ ;  /* 0x00000010432b7819 */ /* 0x000fe200000006ff */
[----:B------:R-:W-:Y:S01]  /*7920*/  FMUL R18, R38, R22 ;  /* 0x0000001626127220 */ /* 0x000fe20000400000 */
[----:B------:R-:W-:Y:S01]  /*7930*/  F2FP.BF16.F32.PACK_AB R71, R19, R14 ;  /* 0x0000000e1347723e */ /* 0x000fe200000010ff */
[C---:B------:R-:W-:Y:S01]  /*7940*/  FFMA R17, R41.reuse, R42, R17 ;  /* 0x0000002a29117223 */ /* 0x040fe20000000011 */
[----:B------:R-:W-:Y:S01]  /*7950*/  SHF.L.U32 R42, R66, 0x10, RZ ;  /* 0x00000010422a7819 */ /* 0x000fe200000006ff */
[C---:B------:R-:W-:Y:S01]  /*7960*/  FMUL R23, R38.reuse, R23 ;  /* 0x0000001726177220 */ /* 0x040fe20000400000 */
[----:B------:R-:W-:Y:S01]  /*7970*/  FMUL R20, R38, R24 ;  /* 0x0000001826147220 */ /* 0x000fe20000400000 */
[----:B------:R-:W-:Y:S01]  /*7980*/  FFMA R18, R41, R45, R18 ;  /* 0x0000002d29127223 */ /* 0x000fe20000000012 */
[----:B------:R-:W-:Y:S01]  /*7990*/  SHF.L.U32 R45, R75, 0x10, RZ ;  /* 0x000000104b2d7819 */ /* 0x000fe200000006ff */
[C---:B------:R-:W-:Y:S01]  /*79a0*/  FFMA R23, R41.reuse, R40, R23 ;  /* 0x0000002829177223 */ /* 0x040fe20000000017 */
[----:B------:R-:W-:Y:S01]  /*79b0*/  LOP3.LUT R40, R66, 0xffff0000, RZ, 0xc0, !PT ;  /* 0xffff000042287812 */ /* 0x000fe200078ec0ff */
[----:B------:R-:W-:Y:S01]  /*79c0*/  FFMA R20, R41, R42, R20 ;  /* 0x0000002a29147223 */ /* 0x000fe20000000014 */
[----:B------:R-:W-:Y:S01]  /*79d0*/  LOP3.LUT R42, R67, 0xffff0000, RZ, 0xc0, !PT ;  /* 0xffff0000432a7812 */ /* 0x000fe200078ec0ff */
[C---:B------:R-:W-:Y:S01]  /*79e0*/  FMUL R21, R38.reuse, R25 ;  /* 0x0000001926157220 */ /* 0x040fe20000400000 */
[C---:B------:R-:W-:Y:S01]  /*79f0*/  FMUL R22, R38.reuse, R26 ;  /* 0x0000001a26167220 */ /* 0x040fe20000400000 */
[C---:B------:R-:W-:Y:S01]  /*7a00*/  FMUL R27, R38.reuse, R27 ;  /* 0x0000001b261b7220 */ /* 0x040fe20000400000 */
[----:B------:R-:W-:Y:S01]  /*7a10*/  FMUL R24, R38, R28 ;  /* 0x0000001c26187220 */ /* 0x000fe20000400000 */
[C---:B------:R-:W-:Y:S01]  /*7a20*/  FFMA R21, R41.reuse, R40, R21 ;  /* 0x0000002829157223 */ /* 0x040fe20000000015 */
[C---:B------:R-:W-:Y:S01]  /*7a30*/  SHF.L.U32 R40, R72.reuse, 0x10, RZ ;  /* 0x0000001048287819 */ /* 0x040fe200000006ff */
[----:B------:R-:W-:Y:S01]  /*7a40*/  FFMA R22, R41, R43, R22 ;  /* 0x0000002b29167223 */ /* 0x000fe20000000016 */
[----:B------:R-:W-:Y:S01]  /*7a50*/  SHF.L.U32 R43, R73, 0x10, RZ ;  /* 0x00000010492b7819 */ /* 0x000fe200000006ff */
[----:B------:R2:W-:Y:S01]  /*7a60*/  STSM.16.M88.4 [R96+0x2400], R68 ;  /* 0x0024004460007844 */ /* 0x0005e20000000200 */
[C---:B------:R-:W-:Y:S01]  /*7a70*/  FFMA R27, R41.reuse, R42, R27 ;  /* 0x0000002a291b7223 */ /* 0x040fe2000000001b */
[----:B------:R-:W-:Y:S01]  /*7a80*/  LOP3.LUT R42, R72, 0xffff0000, RZ, 0xc0, !PT ;  /* 0xffff0000482a7812 */ /* 0x000fe200078ec0ff */
[C---:B------:R-:W-:Y:S01]  /*7a90*/  FMUL R25, R38.reuse, R29 ;  /* 0x0000001d26197220 */ /* 0x040fe20000400000 */
[C---:B------:R-:W-:Y:S01]  /*7aa0*/  FMUL R26, R38.reuse, R30 ;  /* 0x0000001e261a7220 */ /* 0x040fe20000400000 */
[----:B------:R-:W-:Y:S01]  /*7ab0*/  FFMA R24, R41, R40, R24 ;  /* 0x0000002829187223 */ /* 0x000fe20000000018 */
[----:B------:R-:W-:Y:S01]  /*7ac0*/  LOP3.LUT R40, R73, 0xffff0000, RZ, 0xc0, !PT ;  /* 0xffff000049287812 */ /* 0x000fe200078ec0ff */
[C---:B------:R-:W-:Y:S01]  /*7ad0*/  FFMA R25, R41.reuse, R42, R25 ;  /* 0x0000002a29197223 */ /* 0x040fe20000000019 */
[C---:B------:R-:W-:Y:S01]  /*7ae0*/  FFMA R26, R41.reuse, R43, R26 ;  /* 0x0000002b291a7223 */ /* 0x040fe2000000001a */
[----:B------:R-:W-:Y:S01]  /*7af0*/  FMUL R31, R38, R31 ;  /* 0x0000001f261f7220 */ /* 0x000fe20000400000 */
[----:B------:R-:W-:Y:S01]  /*7b00*/  SHF.L.U32 R43, R74, 0x10, RZ ;  /* 0x000000104a2b7819 */ /* 0x000fe200000006ff */
[----:B------:R-:W-:Y:S01]  /*7b10*/  FMUL R28, R38, R32 ;  /* 0x00000020261c7220 */ /* 0x000fe20000400000 */
[----:B------:R-:W-:Y:S01]  /*7b20*/  LOP3.LUT R42, R74, 0xffff0000, RZ, 0xc0, !PT ;  /* 0xffff00004a2a7812 */ /* 0x000fe200078ec0ff */
[C---:B------:R-:W-:Y:S01]  /*7b30*/  FMUL R29, R38.reuse, R33 ;  /* 0x00000021261d7220 */ /* 0x040fe20000400000 */
[C---:B------:R-:W-:Y:S01]  /*7b40*/  FMUL R30, R38.reuse, R34 ;  /* 0x00000022261e7220 */ /* 0x040fe20000400000 */
[C---:B------:R-:W-:Y:S01]  /*7b50*/  FFMA R31, R41.reuse, R40, R31 ;  /* 0x00000028291f7223 */ /* 0x040fe2000000001f */
[----:B------:R-:W-:Y:S01]  /*7b60*/  FMUL R35, R38, R35 ;  /* 0x0000002326237220 */ /* 0x000fe20000400000 */
[C---:B------:R-:W-:Y:S01]  /*7b70*/  FFMA R28, R41.reuse, R43, R28 ;  /* 0x0000002b291c7223 */ /* 0x040fe2000000001c */
[C---:B------:R-:W-:Y:S01]  /*7b80*/  FFMA R29, R41.reuse, R42, R29 ;  /* 0x0000002a291d7223 */ /* 0x040fe2000000001d */
[C---:B------:R-:W-:Y:S01]  /*7b90*/  FFMA R30, R41.reuse, R45, R30 ;  /* 0x0000002d291e7223 */ /* 0x040fe2000000001e */
[----:B------:R-:W-:Y:S01]  /*7ba0*/  FFMA R35, R41, R44, R35 ;  /* 0x0000002c29237223 */ /* 0x000fe20000000023 */
[----:B-1----:R-:W-:Y:S02]  /*7bb0*/  F2FP.BF16.F32.PACK_AB R52, R17, R16 ;  /* 0x000000101134723e */ /* 0x002fe400000010ff */
[----:B------:R-:W-:Y:S02]  /*7bc0*/  F2FP.BF16.F32.PACK_AB R53, R23, R18 ;  /* 0x000000121735723e */ /* 0x000fe400000010ff */
[----:B------:R-:W-:Y:S02]  /*7bd0*/  F2FP.BF16.F32.PACK_AB R54, R21, R20 ;  /* 0x000000141536723e */ /* 0x000fe400000010ff */
[----:B------:R-:W-:Y:S02]  /*7be0*/  F2FP.BF16.F32.PACK_AB R55, R27, R22 ;  /* 0x000000161b37723e */ /* 0x000fe400000010ff */
[----:B------:R-:W-:Y:S02]  /*7bf0*/  F2FP.BF16.F32.PACK_AB R104, R25, R24 ;  /* 0x000000181968723e */ /* 0x000fe400000010ff */
[----:B------:R-:W-:Y:S01]  /*7c00*/  F2FP.BF16.F32.PACK_AB R105, R31, R26 ;  /* 0x0000001a1f69723e */ /* 0x000fe200000010ff */
[----:B------:R2:W-:Y:S01]  /*7c10*/  STSM.16.M88.4 [R99+0x2000], R52 ;  /* 0x0020003463007844 */ /* 0x0005e20000000200 */
[----:B------:R-:W-:Y:S02]  /*7c20*/  F2FP.BF16.F32.PACK_AB R106, R29, R28 ;  /* 0x0000001c1d6a723e */ /* 0x000fe400000010ff */
[----:B------:R-:W-:Y:S05]  /*7c30*/  F2FP.BF16.F32.PACK_AB R107, R35, R30 ;  /* 0x0000001e236b723e */ /* 0x000fea00000010ff */
[----:B------:R2:W-:Y:S01]  /*7c40*/  STSM.16.M88.4 [R100+0x2000], R104 ;  /* 0x0020006864007844 */ /* 0x0005e20000000200 */
[----:B------:R-:W-:Y:S01]  /*7c50*/  @!PT LDS RZ, [RZ] ;  /* 0x00000000fffff984 */ /* 0x000fe20000000800 */
[----:B------:R-:W-:Y:S01]  /*7c60*/  @!PT LDS RZ, [RZ] ;  /* 0x00000000fffff984 */ /* 0x000fe20000000800 */
[----:B------:R-:W-:Y:S01]  /*7c70*/  @!PT LDS RZ, [RZ] ;  /* 0x00000000fffff984 */ /* 0x000fe20000000800 */
[----:B------:R-:W-:Y:S01]  /*7c80*/  @!PT LDS RZ, [RZ] ;  /* 0x00000000fffff984 */ /* 0x000fe20000000800 */
[----:B------:R1:W-:Y:S07]  /*7c90*/  MEMBAR.ALL.CTA ;  /* 0x0000000000007992 */ /* 0x0003ee0000008000 */
[----:B-1----:R-:W1:Y:S02]  /*7ca0*/  FENCE.VIEW.ASYNC.S ;  /* 0x00000000000073c6 */ /* 0x002e640000000000 */
[----:B-1----:R-:W-:Y:S06]  /*7cb0*/  BAR.SYNC.DEFER_BLOCKING 0x1, 0x80 ;  /* 0x0042000000007b1d */ /* 0x002fec0000010000 */
[----:B------:R-:W-:Y:S05]  /*7cc0*/  @P0 BRA `(.L_x_121) ;  /* 0x0000000000280947 */ /* 0x000fea0003800000 */
[----:B------:R-:W1:Y:S01]  /*7cd0*/  LDCU.64 UR6, c[0x0][0x348] ;  /* 0x00006900ff0677ac */ /* 0x000e620008000a00 */
[----:B------:R-:W-:Y:S02]  /*7ce0*/  UIADD3 UR9, UPT, UPT, UR49, 0x40, URZ ;  /* 0x0000004031097890 */ /* 0x000fe4000fffe0ff */
[----:B------:R-:W-:Y:S01]  /*7cf0*/  UIADD3 UR8, UPT, UPT, UR44, 0x2400, URZ ;  /* 0x000024002c087890 */ /* 0x000fe2000fffe0ff */
[----:B------:R-:W-:Y:S01]  /*7d00*/  UMOV UR10, UR50 ;  /* 0x00000032000a7c82 */ /* 0x000fe20008000000 */
[----:B------:R-:W-:Y:S01]  /*7d10*/  UMOV UR11, UR36 ;  /* 0x00000024000b7c82 */ /* 0x000fe20008000000 */
[----:B-1----:R-:W-:Y:S04]  /*7d20*/  UIADD3 UR4, UP0, UPT, UR6, 0x680, URZ ;  /* 0x0000068006047890 */ /* 0x002fe8000ff1e0ff */
[----:B------:R-:W-:Y:S09]  /*7d30*/  UIADD3.X UR5, UPT, UPT, URZ, UR7, URZ, UP0, !UPT ;  /* 0x00000007ff057290 */ /* 0x000ff200087fe4ff */
[----:B------:R1:W-:Y:S01]  /*7d40*/  UTMASTG.3D [UR8], [UR4] ;  /* 0x00000008040073b5 */ /* 0x0003e20008010000 */
[----:B------:R0:W-:Y:S01]  /*7d50*/  UTMACMDFLUSH ;  /* 0x00000000000079b7 */ /* 0x0001e20000000000 */
[----:B-1----:R-:W-:Y:S04]  /*7d60*/  DEPBAR.LE SB0, 0x1 ;  /* 0x000080400000791a */ /* 0x002fe80000000000 */
.L_x_121:
[----:B------:R-:W-:Y:S05]  /*7d70*/  BSYNC.RECONVERGENT B0 ;  /* 0x0000000000007941 */ /* 0x000fea0003800200 */
.L_x_120:
[----:B------:R-:W-:Y:S01]  /*7d80*/  BAR.SYNC.DEFER_BLOCKING 0x1, 0x80 ;  /* 0x0042000000007b1d */ /* 0x000fe20000010000 */
[----:B------:R-:W-:Y:S04]  /*7d90*/  UIADD3 UR4, UPT, UPT, UR46, 0x1, URZ ;  /* 0x000000012e047890 */ /* 0x000fe8000fffe0ff */
[----:B------:R-:W-:Y:S04]  /*7da0*/  UISETP.NE.AND UP0, UPT, UR4, 0x4, UPT ;  /* 0x000000040400788c */ /* 0x000fe8000bf05270 */
[----:B------:R-:W-:Y:S01]  /*7db0*/  USEL UR45, UR4, URZ, UP0 ;  /* 0x000000ff042d7287 */ /* 0x000fe20008000000 */
[----:B------:R1:W-:Y:S01]  /*7dc0*/  @P6 SYNCS.ARRIVE.TRANS64.RED.A1T0 RZ, [R102+URZ], RZ ;  /* 0x000000ff66ff69a7 */ /* 0x0003e200081004ff */
[----:B------:R-:W-:Y:S01]  /*7dd0*/  BSSY B1, `(.L_x_122) ;  /* 0x0000018000017945 */ /* 0x000fe20003800000 */
[----:B------:R-:W3:Y:S02]  /*7de0*/  @P6 SYNCS.PHASECHK.TRANS64.TRYWAIT P0, [R63+URZ+0x90], R108 ;  /* 0x0000906c3f0065a7 */ /* 0x000ee400080011ff */
[----:B---3--:R-:W-:Y:S01]  /*7df0*/  @P6 SEL R60, RZ, 0x1, !P0 ;  /* 0x00000001ff3c6807 */ /* 0x008fe20004000000 */
[----:B-1----:R-:W-:Y:S06]  /*7e00*/  @!P6 BRA `(.L_x_123) ;  /* 0x000000000050e947 */ /* 0x002fec0003800000 */
        /* <DEDUP_REMOVED lines=8> */
[----:B------:R-:W-:Y:S04]  /*7e90*/  SHF.L.U32 R4, R91, 0x1f, RZ ;  /* 0x0000001f5b047819 */ /* 0x000fe800000006ff */
[----:B------:R-:W1:Y:S02]  /*7ea0*/  SYNCS.PHASECHK.TRANS64.TRYWAIT P0, [R63+URZ+0x90], R4 ;  /* 0x000090043f0075a7 */ /* 0x000e6400080011ff */
[----:B-1----:R-:W-:Y:S05]  /*7eb0*/  @!P0 BRA `(.L_x_126) ;  /* 0x0000002400fc8947 */ /* 0x002fea0003800000 */
.L_x_125:
[----:B------:R-:W-:Y:S05]  /*7ec0*/  BSYNC B0 ;  /* 0x0000000000007941 */ /* 0x000fea0003800000 */
.L_x_124:
[----:B------:R-:W-:Y:S02]  /*7ed0*/  ISETP.NE.AND P0, PT, R61, RZ, PT ;  /* 0x000000ff3d00720c */ /* 0x000fe40003f05270 */
[----:B------:R-:W-:Y:S11]  /*7ee0*/  IADD3 R46, PT, PT, R46, 0x1, RZ ;  /* 0x000000012e2e7810 */ /* 0x000ff60007ffe0ff */
[----:B-1----:R-:W-:Y:S01]  /*7ef0*/  @P0 IMAD.IADD R4, R92, 0x1, R3 ;  /* 0x000000015c040824 */ /* 0x002fe200078e0203 */
[----:B------:R-:W-:Y:S05]  /*7f00*/  @P0 WARPSYNC.ALL ;  /* 0x0000000000000948 */ /* 0x000fea0003800000 */
[----:B------:R1:W3:Y:S04]  /*7f10*/  @P0 LDSM.16.M88.4 R48, [R2+UR44+0x400] ;  /* 0x0004002c0230083b */ /* 0x0002e80008000200 */
[----:B------:R1:W4:Y:S04]  /*7f20*/  @P0 LDSM.16.M88.4 R56, [R0+0x400] ;  /* 0x000400000038083b */ /* 0x0003280000000200 */
[----:B------:R1:W1:Y:S04]  /*7f30*/  @P0 LDSM.16.M88.4 R64, [R3+0x400] ;  /* 0x000400000340083b */ /* 0x0002680000000200 */
[----:B------:R1:W1:Y:S02]  /*7f40*/  @P0 LDSM.16.M88.4 R72, [R4+0x400] ;  /* 0x000400000448083b */ /* 0x0002640000000200 */
.L_x_123:
[----:B------:R-:W-:Y:S05]  /*7f50*/  BSYNC B1 ;  /* 0x0000000000017941 */ /* 0x000fea0003800000 */
.L_x_122:
[----:B-1----:R-:W-:Y:S05]  /*7f60*/  VIADD R3, R39, 0x80 ;  /* 0x0000008027037836 */ /* 0x002fea0000000000 */
[----:B------:R-:W-:Y:S04]  /*7f70*/  SHF.R.U32.HI R3, RZ, 0x15, R3 ;  /* 0x00000015ff037819 */ /* 0x000fe80000011603 */
[----:B------:R-:W-:Y:S11]  /*7f80*/  LOP3.LUT P0, RZ, R3, 0x3, R82, 0x48, !PT ;  /* 0x0000000303ff7812 */ /* 0x000ff60007804852 */
[----:B------:R-:W-:Y:S02]  /*7f90*/  @!UPT UIADD3 URZ, UPT, UPT, URZ, URZ, URZ ;  /* 0x000000fffffff290 */ /* 0x000fe4000fffe0ff */
[----:B------:R-:W-:Y:S05]  /*7fa0*/  @!P0 BRA `(.L_x_127) ;  /* 0x0000000000408947 */ /* 0x000fea0003800000 */
[----:B------:R-:W1:Y:S01]  /*7fb0*/  LDCU.64 UR8, c[0x4][0x70] ;  /* 0x01000e00ff0877ac */ /* 0x000e620008000a00 */
[----:B------:R-:W-:Y:S01]  /*7fc0*/  MOV R3, 0x0 ;  /* 0x0000000000037802 */ /* 0x000fe20000000f00 */
[----:B------:R-:W-:Y:S02]  /*7fd0*/  HFMA2 R12, -RZ, RZ, 0, 5.9604644775390625e-08 ;  /* 0x00000001ff0c7431 */ /* 0x000fe400000001ff */
[----:B------:R-:W-:Y:S02]  /*7fe0*/  IMAD.MOV.U32 R8, RZ, RZ, 0x192 ;  /* 0x00000192ff087424 */ /* 0x000fe400078e00ff */
[----:B------:R-:W-:Y:S01]  /*7ff0*/  IMAD.MOV.U32 R13, RZ, RZ, RZ ;  /* 0x000000ffff0d7224 */ /* 0x000fe200078e00ff */
[----:B------:R-:W5:Y:S01]  /*8000*/  LDCU.64 UR6, c[0x4][0x78] ;  /* 0x01000f00ff0677ac */ /* 0x000f620008000a00 */
[----:B------:R-:W2:Y:S01]  /*8010*/  LDC.64 R2, c[0x4][R3] ;  /* 0x0100000003027b82 */ /* 0x000ea20000000a00 */
[----:B------:R-:W3:Y:S01]  /*8020*/  LDCU.64 UR4, c[0x4][0x10] ;  /* 0x01000200ff0477ac */ /* 0x000ee20008000a00 */
[----:B-1----:R-:W-:Y:S01]  /*8030*/  MOV R5, UR9 ;  /* 0x0000000900057c02 */ /* 0x002fe20008000f00 */
[----:B------:R-:W-:Y:S01]  /*8040*/  IMAD.U32 R4, RZ, RZ, UR8 ;  /* 0x00000008ff047e24 */ /* 0x000fe2000f8e00ff */
[----:B-----5:R-:W-:Y:S01]  /*8050*/  MOV R7, UR7 ;  /* 0x0000000700077c02 */ /* 0x020fe20008000f00 */
[----:B------:R-:W-:Y:S01]  /*8060*/  IMAD.U32 R6, RZ, RZ, UR6 ;  /* 0x00000006ff067e24 */ /* 0x000fe2000f8e00ff */
[----:B---3--:R-:W-:Y:S01]  /*8070*/  MOV R11, UR5 ;  /* 0x00000005000b7c02 */ /* 0x008fe20008000f00 */
[----:B------:R-:W-:Y:S02]  /*8080*/  IMAD.U32 R10, RZ, RZ, UR4 ;  /* 0x00000004ff0a7e24 */ /* 0x000fe4000f8e00ff */
[----:B------:R-:W-:Y:S07]  /*8090*/  LEPC R20, `(.L_x_127) ;  /* 0x000000001014794e */ /* 0x000fee0000000000 */
[----:B--2-4-:R-:W-:Y:S05]  /*80a0*/  CALL.ABS.NOINC R2 ;  /* 0x0000000002007343 */ /* 0x014fea0003c00000 */
.L_x_127:
[C---:B---3--:R-:W-:Y:S01]  /*80b0*/  SHF.L.U32 R40, R48.reuse, 0x10, RZ ;  /* 0x0000001030287819 */ /* 0x048fe200000006ff */
[----:B------:R-:W-:Y:S05]  /*80c0*/  WARPSYNC.ALL ;  /* 0x0000000000007948 */ /* 0x000fea0003800000 */
[----:B------:R-:W-:Y:S01]  /*80d0*/  R2UR UR4, R39 ;  /* 0x00000000270472ca */ /* 0x000fe200000e0000 */
[----:B------:R-:W-:Y:S01]  /*80e0*/  BSSY.RECONVERGENT B0, `(.L_x_128) ;  /* 0x000008f000007945 */ /* 0x000fe20003800200 */
[----:B------:R-:W-:Y:S02]  /*80f0*/  LOP3.LUT R43, R48, 0xffff0000, RZ, 0xc0, !PT ;  /* 0xffff0000302b7812 */ /* 0x000fe400078ec0ff */
[----:B------:R-:W-:Y:S02]  /*8100*/  SHF.L.U32 R42, R49, 0x10, RZ ;  /* 0x00000010312a7819 */ /* 0x000fe400000006ff */
[C---:B------:R-:W-:Y:S02]  /*8110*/  SHF.L.U32 R45, R51.reuse, 0x10, RZ ;  /* 0x00000010332d7819 */ /* 0x040fe400000006ff */
[----:B------:R-:W-:Y:S02]  /*8120*/  LOP3.LUT R44, R51, 0xffff0000, RZ, 0xc0, !PT ;  /* 0xffff0000332c7812 */ /* 0x000fe400078ec0ff */
[----:B------:R-:W-:Y:S02]  /*8130*/  ISETP.NE.AND P6, PT, R95, RZ, PT ;  /* 0x000000ff5f00720c */ /* 0x000fe40003fc5270 */
[----:B------:R-:W-:Y:S01]  /*8140*/  ISETP.NE.AND P0, PT, R94, RZ, PT ;  /* 0x000000ff5e00720c */ /* 0x000fe20003f05270 */
[----:B------:R-:W1:Y:S01]  /*8150*/  LDTM.16dp256bit.x8 R4, tmem[UR4+0x80] ;  /* 0x00008004000479ee */ /* 0x000e6200081a0000 */
[----:B------:R-:W-:Y:S02]  /*8160*/  MOV R63, UR45 ;  /* 0x0000002d003f7c02 */ /* 0x000fe40008000f00 */
[----:B------:R-:W-:Y:S07]  /*8170*/  LEA R108, R46, UR44, 0x3 ;  /* 0x0000002c2e6c7c11 */ /* 0x000fee000f8e18ff */
[----:B------:R-:W-:Y:S04]  /*8180*/  @P6 LEA R63, R63, UR44, 0x3 ;  /* 0x0000002c3f3f6c11 */ /* 0x000fe8000f8e18ff */
[----:B------:R-:W-:Y:S02]  /*8190*/  @P6 IADD3 R102, PT, PT, R63, 0xb0, RZ ;  /* 0x000000b03f666810 */ /* 0x000fe40007ffe0ff */
[----:B------:R-:W-:Y:S02]  /*81a0*/  @P6 SHF.L.U32 R63, R91, 0x1f, RZ ;  /* 0x0000001f5b3f6819 */ /* 0x000fe400000006ff */
[----:B------:R-:W-:Y:S01]  /*81b0*/  @P6 PRMT R102, R101, 0x654, R102 ;  /* 0x0000065465666816 */ /* 0x000fe20000000066 */
[C---:B-1----:R-:W-:Y:S01]  /*81c0*/  FMUL R0, R38.reuse, R4 ;  /* 0x0000000426007220 */ /* 0x042fe20000400000 */
[C---:B------:R-:W-:Y:S01]  /*81d0*/  FMUL R2, R38.reuse, R5 ;  /* 0x0000000526027220 */ /* 0x040fe20000400000 */
[C---:B------:R-:W-:Y:S01]  /*81e0*/  FMUL R3, R38.reuse, R6 ;  /* 0x0000000626037220 */ /* 0x040fe20000400000 */
        /* <DEDUP_REMOVED lines=8> */
[----:B--2---:R-:W-:Y:S01]  /*8270*/  F2FP.BF16.F32.PACK_AB R68, R2, R0 ;  /* 0x000000000244723e */ /* 0x004fe200000010ff */
[----:B------:R-:W-:Y:S01]  /*8280*/  FMUL R5, R38, R9 ;  /* 0x0000000926057220 */ /* 0x000fe20000400000 */
[C---:B------:R-:W-:Y:S01]  /*8290*/  FFMA R7, R41.reuse, R40, R7 ;  /* 0x0000002829077223 */ /* 0x040fe20000000007 */
[----:B----4-:R-:W-:Y:S01]  /*82a0*/  SHF.L.U32 R40, R56, 0x10, RZ ;  /* 0x0000001038287819 */ /* 0x010fe200000006ff */
[C---:B------:R-:W-:Y:S01]  /*82b0*/  FMUL R6, R38.reuse, R10 ;  /* 0x0000000a26067220 */ /* 0x040fe20000400000 */
[C---:B------:R-:W-:Y:S01]  /*82c0*/  FMUL R11, R38.reuse, R11 ;  /* 0x0000000b260b7220 */ /* 0x040fe20000400000 */
[----:B------:R-:W-:Y:S01]  /*82d0*/  FFMA R4, R41, R43, R4 ;  /* 0x0000002b29047223 */ /* 0x000fe20000000004 */
[----:B------:R-:W-:Y:S01]  /*82e0*/  SHF.L.U32 R43, R57, 0x10, RZ ;  /* 0x00000010392b7819 */ /* 0x000fe200000006ff */
[----:B------:R-:W-:Y:S01]  /*82f0*/  FMUL R8, R38, R12 ;  /* 0x0000000c26087220 */ /* 0x000fe20000400000 */
[----:B------:R-:W-:Y:S01]  /*8300*/  F2FP.BF16.F32.PACK_AB R69, R7, R3 ;  /* 0x000000030745723e */ /* 0x000fe200000010ff */
[C---:B------:R-:W-:Y:S01]  /*8310*/  FFMA R5, R41.reuse, R42, R5 ;  /* 0x0000002a29057223 */ /* 0x040fe20000000005 */
[----:B------:R-:W-:Y:S01]  /*8320*/  LOP3.LUT R42, R56, 0xffff0000, RZ, 0xc0, !PT ;  /* 0xffff0000382a7812 */ /* 0x000fe200078ec0ff */
[----:B------:R-:W-:Y:S01]  /*8330*/  FFMA R6, R41, R45, R6 ;  /* 0x0000002d29067223 */ /* 0x000fe20000000006 */
[----:B------:R-:W-:Y:S01]  /*8340*/  SHF.L.U32 R45, R65, 0x10, RZ ;  /* 0x00000010412d7819 */ /* 0x000fe200000006ff */
[----:B------:R-:W-:Y:S01]  /*8350*/  FFMA R11, R41, R44, R11 ;  /* 0x0000002c290b7223 */ /* 0x000fe2000000000b */
[----:B------:R-:W-:Y:S01]  /*8360*/  F2FP.BF16.F32.PACK_AB R70, R5, R4 ;  /* 0x000000040546723e */ /* 0x000fe200000010ff */
[----:B------:R-:W-:Y:S01]  /*8370*/  FFMA R8, R41, R40, R8 ;  /* 0x0000002829087223 */ /* 0x000fe20000000008 */
[----:B------:R-:W-:Y:S01]  /*8380*/  LOP3.LUT R40, R57, 0xffff0000, RZ, 0xc0, !PT ;  /* 0xffff000039287812 */ /* 0x000fe200078ec0ff */
[C---:B------:R-:W-:Y:S01]  /*8390*/  FMUL R9, R38.reuse, R13 ;  /* 0x0000000d26097220 */ /* 0x040fe20000400000 */
[----:B------:R-:W-:Y:S01]  /*83a0*/  F2FP.BF16.F32.PACK_AB R71, R11, R6 ;  /* 0x000000060b47723e */ /* 0x000fe200000010ff */
[C---:B------:R-:W-:Y:S01]  /*83b0*/  FMUL R10, R38.reuse, R14 ;  /* 0x0000000e260a7220 */ /* 0x040fe20000400000 */
[----:B------:R-:W-:Y:S01]  /*83c0*/  LOP3.LUT R44, R75, 0xffff0000, RZ, 0xc0, !PT ;  /* 0xffff00004b2c7812 */ /* 0x000fe200078ec0ff */
[----:B------:R-:W-:Y:S01]  /*83d0*/  FMUL R15, R38, R15 ;  /* 0x0000000f260f7220 */ /* 0x000fe20000400000 */
        /* <DEDUP_REMOVED lines=8> */
[----:B------:R-:W-:Y:S01]  /*8460*/  FMUL R13, R38, R17 ;  /* 0x00000011260d7220 */ /* 0x000fe20000400000 */
[----:B------:R-:W-:Y:S01]  /*8470*/  F2FP.BF16.F32.PACK_AB R53, R15, R10 ;  /* 0x0000000a0f35723e */ /* 0x000fe200000010ff */
[C---:B------:R-:W-:Y:S01]  /*8480*/  FFMA R12, R41.reuse, R42, R12 ;  /* 0x0000002a290c7223 */ /* 0x040fe2000000000c */
[----:B------:R-:W-:Y:S01]  /*8490*/  LOP3.LUT R42, R64, 0xffff0000, RZ, 0xc0, !PT ;  /* 0xffff0000402a7812 */ /* 0x000fe200078ec0ff */
[C---:B------:R-:W-:Y:S01]  /*84a0*/  FMUL R14, R38.reuse, R18 ;  /* 0x00000012260e7220 */ /* 0x040fe20000400000 */
[----:B------:R-:W-:Y:S01]  /*84b0*/  FFMA R13, R41, R40, R13 ;  /* 0x00000028290d7223 */ /* 0x000fe2000000000d */
[----:B------:R-:W-:Y:S01]  /*84c0*/  LOP3.LUT R40, R59, 0xffff0000, RZ, 0xc0, !PT ;  /* 0xffff00003b287812 */ /* 0x000fe200078ec0ff */
[----:B------:R-:W-:Y:S01]  /*84d0*/  FMUL R19, R38, R19 ;  /* 0x0000001326137220 */ /* 0x000fe20000400000 */
[----:B------:R-:W-:Y:S01]  /*84e0*/  FFMA R14, R41, R43, R14 ;  /* 0x0000002b290e7223 */ /* 0x000fe2000000000e */
[----:B------:R-:W-:Y:S01]  /*84f0*/  SHF.L.U32 R43, R64, 0x10, RZ ;  /* 0x00000010402b7819 */ /* 0x000fe200000006ff */
[C---:B------:R-:W-:Y:S01]  /*8500*/  FMUL R16, R38.reuse, R20 ;  /* 0x0000001426107220 */ /* 0x040fe20000400000 */
[----:B------:R-:W-:Y:S01]  /*8510*/  F2FP.BF16.F32.PACK_AB R54, R13, R12 ;  /* 0x0000000c0d36723e */ /* 0x000fe200000010ff */
[----:B------:R1:W-:Y:S01]  /*8520*/  STSM.16.M88.4 [R97+0x4400], R68 ;  /* 0x0044004461007844 */ /* 0x0003e20000000200 */
        /* <DEDUP_REMOVED lines=24> */
[----:B------:R2:W-:Y:S01]  /*86b0*/  STSM.16.M88.4 [R96+0x4400], R52 ;  /* 0x0044003460007844 */ /* 0x0005e20000000200 */
[----:B------:R-:W-:Y:S01]  /*86c0*/  FFMA R27, R41, R42, R27 ;  /* 0x0000002a291b7223 */ /* 0x000fe2000000001b */
[----:B------:R-:W-:Y:S01]  /*86d0*/  LOP3.LUT R42, R72, 0xffff0000, RZ, 0xc0, !PT ;  /* 0xffff0000482a7812 */ /* 0x000fe200078ec0ff */
[C---:B------:R-:W-:Y:S01]  /*86e0*/  FMUL R24, R38.reuse, R28 ;  /* 0x0000001c26187220 */ /* 0x040fe20000400000 */
[C---:B------:R-:W-:Y:S01]  /*86f0*/  FMUL R25, R38.reuse, R29 ;  /* 0x0000001d26197220 */ /* 0x040fe20000400000 */
[C---:B------:R-:W-:Y:S01]  /*8700*/  FMUL R26, R38.reuse, R30 ;  /* 0x0000001e261a7220 */ /* 0x040fe20000400000 */
[----:B-1----:R-:W-:Y:S01]  /*8710*/  F2FP.BF16.F32.PACK_AB R68, R17, R16 ;  /* 0x000000101144723e */ /* 0x002fe200000010ff */
[C---:B------:R-:W-:Y:S01]  /*8720*/  FFMA R24, R41.reuse, R40, R24 ;  /* 0x0000002829187223 */ /* 0x040fe20000000018 */
[C---:B------:R-:W-:Y:S01]  /*8730*/  FFMA R25, R41.reuse, R42, R25 ;  /* 0x0000002a29197223 */ /* 0x040fe20000000019 */
[----:B------:R-:W-:Y:S01]  /*8740*/  FFMA R26, R41, R43, R26 ;  /* 0x0000002b291a7223 */ /* 0x000fe2000000001a */
[----:B------:R-:W-:Y:S01]  /*8750*/  LOP3.LUT R40, R73, 0xffff0000, RZ, 0xc0, !PT ;  /* 0xffff000049287812 */ /* 0x000fe200078ec0ff */
        /* <DEDUP_REMOVED lines=39> */
.L_x_129:
[----:B------:R-:W-:Y:S05]  /*89d0*/  BSYNC.RECONVERGENT B0 ;  /* 0x0000000000007941 */ /* 0x000fea0003800200 */
.L_x_128:
        /* <DEDUP_REMOVED lines=20> */
.L_x_133:
[----:B------:R-:W-:Y:S05]  /*8b20*/  BSYNC B0 ;  /* 0x0000000000007941 */ /* 0x000fea0003800000 */
.L_x_132:
[----:B------:R-:W-:Y:S11]  /*8b30*/  ISETP.NE.AND P0, PT, R61, RZ, PT ;  /* 0x000000ff3d00720c */ /* 0x000ff60003f05270 */
[----:B------:R-:W-:Y:S02]  /*8b40*/  @!UPT UIADD3 URZ, UPT, UPT, URZ, URZ, URZ ;  /* 0x000000fffffff290 */ /* 0x000fe4000fffe0ff */
[----:B------:R-:W-:Y:S01]  /*8b50*/  @P0 IADD3 R2, PT, PT, R92, R5, RZ ;  /* 0x000000055c020210 */ /* 0x000fe20007ffe0ff */
[----:B------:R-:W-:Y:S05]  /*8b60*/  @P0 WARPSYNC.ALL ;  /* 0x0000000000000948 */ /* 0x000fea0003800000 */
[----:B------:R3:W4:Y:S04]  /*8b70*/  @P0 LDSM.16.M88.4 R48, [R46+UR44+0x400] ;  /* 0x0004002c2e30083b */ /* 0x0007280008000200 */
[----:B------:R3:W1:Y:S04]  /*8b80*/  @P0 LDSM.16.M88.4 R56, [R0+0x400] ;  /* 0x000400000038083b */ /* 0x0006680000000200 */
[----:B------:R3:W1:Y:S04]  /*8b90*/  @P0 LDSM.16.M88.4 R64, [R5+0x400] ;  /* 0x000400000540083b */ /* 0x0006680000000200 */
[----:B------:R3:W1:Y:S02]  /*8ba0*/  @P0 LDSM.16.M88.4 R72, [R2+0x400] ;  /* 0x000400000248083b */ /* 0x0006640000000200 */
.L_x_131:
[----:B------:R-:W-:Y:S05]  /*8bb0*/  BSYNC B1 ;  /* 0x0000000000017941 */ /* 0x000fea0003800000 */
.L_x_130:
        /* <DEDUP_REMOVED lines=11> */
[----:B---3--:R-:W3:Y:S01]  /*8c70*/  LDC.64 R2, c[0x4][R3] ;  /* 0x0100000003027b82 */ /* 0x008ee20000000a00 */
[----:B------:R-:W2:Y:S01]  /*8c80*/  LDCU.64 UR4, c[0x4][0x10] ;  /* 0x01000200ff0477ac */ /* 0x000ea20008000a00 */
[----:B-1----:R-:W-:Y:S01]  /*8c90*/  MOV R5, UR9 ;  /* 0x0000000900057c02 */ /* 0x002fe20008000f00 */
[----:B------:R-:W-:Y:S01]  /*8ca0*/  IMAD.U32 R4, RZ, RZ, UR8 ;  /* 0x00000008ff047e24 */ /* 0x000fe2000f8e00ff */
[----:B-----5:R-:W-:Y:S01]  /*8cb0*/  MOV R7, UR7 ;  /* 0x0000000700077c02 */ /* 0x020fe20008000f00 */
[----:B------:R-:W-:Y:S01]  /*8cc0*/  IMAD.U32 R6, RZ, RZ, UR6 ;  /* 0x00000006ff067e24 */ /* 0x000fe2000f8e00ff */
[----:B--2---:R-:W-:Y:S01]  /*8cd0*/  MOV R11, UR5 ;  /* 0x00000005000b7c02 */ /* 0x004fe20008000f00 */
[----:B------:R-:W-:Y:S02]  /*8ce0*/  IMAD.U32 R10, RZ, RZ, UR4 ;  /* 0x00000004ff0a7e24 */ /* 0x000fe4000f8e00ff */
[----:B------:R-:W-:Y:S07]  /*8cf0*/  LEPC R20, `(.L_x_135) ;  /* 0x000000001014794e */ /* 0x000fee0000000000 */
[----:B---34-:R-:W-:Y:S05]  /*8d00*/  CALL.ABS.NOINC R2 ;  /* 0x0000000002007343 */ /* 0x018fea0003c00000 */
.L_x_135:
[----:B------:R-:W-:Y:S01]  /*8d10*/  ISETP.NE.AND P0, PT, R94, RZ, PT ;  /* 0x000000ff5e00720c */ /* 0x000fe20003f05270 */
[----:B------:R-:W-:Y:S05]  /*8d20*/  WARPSYNC.ALL ;  /* 0x0000000000007948 */ /* 0x000fea0003800000 */
[----:B------:R-:W-:Y:S01]  /*8d30*/  R2UR UR4, R39 ;  /* 0x00000000270472ca */ /* 0x000fe200000e0000 */
[----:B------:R-:W1:Y:S01]  /*8d40*/  S2UR UR6, SR_CgaCtaId ;  /* 0x00000000000679c3 */ /* 0x000e620000008800 */
[C---:B----4-:R-:W-:Y:S01]  /*8d50*/  SHF.L.U32 R40, R48.reuse, 0x10, RZ ;  /* 0x0000001030287819 */ /* 0x050fe200000006ff */
[----:B------:R-:W-:Y:S01]  /*8d60*/  BSSY.RECONVERGENT B0, `(.L_x_136) ;  /* 0x000008c000007945 */ /* 0x000fe20003800200 */
[----:B------:R-:W-:Y:S02]  /*8d70*/  LOP3.LUT R42, R48, 0xffff0000, RZ, 0xc0, !PT ;  /* 0xffff0000302a7812 */ /* 0x000fe400078ec0ff */
[C---:B------:R-:W-:Y:S02]  /*8d80*/  SHF.L.U32 R43, R49.reuse, 0x10, RZ ;  /* 0x00000010312b7819 */ /* 0x040fe400000006ff */
[----:B------:R-:W-:Y:S02]  /*8d90*/  LOP3.LUT R44, R49, 0xffff0000, RZ, 0xc0, !PT ;  /* 0xffff0000312c7812 */ /* 0x000fe400078ec0ff */
[C---:B------:R-:W-:Y:S02]  /*8da0*/  SHF.L.U32 R45, R50.reuse, 0x10, RZ ;  /* 0x00000010322d7819 */ /* 0x040fe400000006ff */
[----:B---3--:R-:W-:Y:S01]  /*8db0*/  LOP3.LUT R46, R50, 0xffff0000, RZ, 0xc0, !PT ;  /* 0xffff0000322e7812 */ /* 0x008fe200078ec0ff */
[----:B------:R-:W3:Y:S01]  /*8dc0*/  LDTM.16dp256bit.x8 R4, tmem[UR4+0xc0] ;  /* 0x0000c004000479ee */ /* 0x000ee200081a0000 */
[C---:B------:R-:W-:Y:S01]  /*8dd0*/  SHF.L.U32 R47, R51.reuse, 0x10, RZ ;  /* 0x00000010332f7819 */ /* 0x040fe200000006ff */
[----:B------:R-:W-:Y:S01]  /*8de0*/  NOP ;  /* 0x0000000000007918 */ /* 0x000fe20000000000 */
[----:B------:R-:W-:Y:S02]  /*8df0*/  LOP3.LUT R49, R51, 0xffff0000, RZ, 0xc0, !PT ;  /* 0xffff000033317812 */ /* 0x000fe400078ec0ff */
[----:B------:R-:W-:Y:S02]  /*8e00*/  R2UR UR5, R98 ;  /* 0x00000000620572ca */ /* 0x000fe400000e0000 */
[C---:B------:R-:W-:Y:S02]  /*8e10*/  SHF.L.U32 R48, R56.reuse, 0x10, RZ ;  /* 0x0000001038307819 */ /* 0x040fe400000006ff */
[----:B------:R-:W-:Y:S02]  /*8e20*/  LOP3.LUT R51, R56, 0xffff0000, RZ, 0xc0, !PT ;  /* 0xffff000038337812 */ /* 0x000fe400078ec0ff */
[C---:B------:R-:W-:Y:S02]  /*8e30*/  SHF.L.U32 R50, R57.reuse, 0x10, RZ ;  /* 0x0000001039327819 */ /* 0x040fe400000006ff */
[----:B--2---:R-:W-:Y:S02]  /*8e40*/  LOP3.LUT R52, R57, 0xffff0000, RZ, 0xc0, !PT ;  /* 0xffff000039347812 */ /* 0x004fe400078ec0ff */
[C---:B------:R-:W-:Y:S02]  /*8e50*/  SHF.L.U32 R53, R58.reuse, 0x10, RZ ;  /* 0x000000103a357819 */ /* 0x040fe400000006ff */
[----:B------:R-:W-:Y:S01]  /*8e60*/  LOP3.LUT R54, R58, 0xffff0000, RZ, 0xc0, !PT ;  /* 0xffff00003a367812 */ /* 0x000fe200078ec0ff */
[----:B------:R-:W-:Y:S01]  /*8e70*/  UIADD3 UR4, UPT, UPT, UR5, 0x120, URZ ;  /* 0x0000012005047890 */ /* 0x000fe2000fffe0ff */
[C---:B------:R-:W-:Y:S02]  /*8e80*/  SHF.L.U32 R55, R59.reuse, 0x10, RZ ;  /* 0x000000103b377819 */ /* 0x040fe400000006ff */
[----:B------:R-:W-:Y:S02]  /*8e90*/  LOP3.LUT R56, R59, 0xffff0000, RZ, 0xc0, !PT ;  /* 0xffff00003b387812 */ /* 0x000fe400078ec0ff */
[----:B------:R-:W-:Y:S01]  /*8ea0*/  SHF.L.U32 R57, R64, 0x10, RZ ;  /* 0x0000001040397819 */ /* 0x000fe200000006ff */
[----:B-1----:R-:W-:Y:S01]  /*8eb0*/  UPRMT UR4, UR6, 0x654, UR4 ;  /* 0x0000065406047896 */ /* 0x002fe20008000004 */
[C---:B---3--:R-:W-:Y:S01]  /*8ec0*/  FMUL R4, R38.reuse, R4 ;  /* 0x0000000426047220 */ /* 0x048fe20000400000 */
[C---:B------:R-:W-:Y:S01]  /*8ed0*/  FMUL R5, R38.reuse, R5 ;  /* 0x0000000526057220 */ /* 0x040fe20000400000 */
[----:B------:R-:W-:Y:S01]  /*8ee0*/  FMUL R6, R38, R6 ;  /* 0x0000000626067220 */ /* 0x000fe20000400000 */
[----:B------:R-:W-:Y:S01]  /*8ef0*/  LOP3.LUT R58, R64, 0xffff0000, RZ, 0xc0, !PT ;  /* 0xffff0000403a7812 */ /* 0x000fe200078ec0ff */
[C---:B------:R-:W-:Y:S01]  /*8f00*/  FFMA R4, R41.reuse, R40, R4 ;  /* 0x0000002829047223 */ /* 0x040fe20000000004 */
[----:B------:R-:W-:Y:S01]  /*8f10*/  FFMA R5, R41, R42, R5 ;  /* 0x0000002a29057223 */ /* 0x000fe20000000005 */
[----:B------:R-:W-:Y:S01]  /*8f20*/  SHF.L.U32 R59, R65, 0x10, RZ ;  /* 0x00000010413b7819 */ /* 0x000fe200000006ff */
[----:B------:R-:W-:Y:S01]  /*8f30*/  FFMA R6, R41, R43, R6 ;  /* 0x0000002b29067223 */ /* 0x000fe20000000006 */
[----:B------:R-:W-:Y:S01]  /*8f40*/  SYNCS.ARRIVE.TRANS64.RED.A1T0 RZ, [UR4], RZ ;  /* 0x000000ffffff79a7 */ /* 0x000fe20008100404 */
[C---:B------:R-:W-:Y:S01]  /*8f50*/  FMUL R7, R38.reuse, R7 ;  /* 0x0000000726077220 */ /* 0x040fe20000400000 */
[----:B------:R-:W-:Y:S01]  /*8f60*/  LOP3.LUT R60, R65, 0xffff0000, RZ, 0xc0, !PT ;  /* 0xffff0000413c7812 */ /* 0x000fe200078ec0ff */
[C---:B------:R-:W-:Y:S01]  /*8f70*/  FMUL R8, R38.reuse, R8 ;  /* 0x0000000826087220 */ /* 0x040fe20000400000 */
[----:B------:R-:W-:Y:S01]  /*8f80*/  F2FP.BF16.F32.PACK_AB R104, R5, R4 ;  /* 0x000000040568723e */ /* 0x000fe200000010ff */
[C---:B------:R-:W-:Y:S01]  /*8f90*/  FFMA R7, R41.reuse, R44, R7 ;  /* 0x0000002c29077223 */ /* 0x040fe20000000007 */
[----:B------:R-:W-:Y:S01]  /*8fa0*/  FMUL R9, R38, R9 ;  /* 0x0000000926097220 */ /* 0x000fe20000400000 */
[----:B------:R-:W-:Y:S01]  /*8fb0*/  FFMA R8, R41, R45, R8 ;  /* 0x0000002d29087223 */ /* 0x000fe20000000008 */
[----:B------:R-:W-:Y:S01]  /*8fc0*/  SHF.L.U32 R61, R66, 0x10, RZ ;  /* 0x00000010423d7819 */ /* 0x000fe200000006ff */
[C---:B------:R-:W-:Y:S01]  /*8fd0*/  FMUL R0, R38.reuse, R10 ;  /* 0x0000000a26007220 */ /* 0x040fe20000400000 */
[----:B------:R-:W-:Y:S01]  /*8fe0*/  F2FP.BF16.F32.PACK_AB R105, R7, R6 ;  /* 0x000000060769723e */ /* 0x000fe200000010ff */
[C---:B------:R-:W-:Y:S01]  /*8ff0*/  FFMA R9, R41.reuse, R46, R9 ;  /* 0x0000002e29097223 */ /* 0x040fe20000000009 */
[----:B------:R-:W-:Y:S01]  /*9000*/  FMUL R2, R38, R11 ;  /* 0x0000000b26027220 */ /* 0x000fe20000400000 */
[----:B------:R-:W-:Y:S01]  /*9010*/  FFMA R0, R41, R47, R0 ;  /* 0x0000002f29007223 */ /* 0x000fe20000000000 */
[----:B------:R-:W-:Y:S01]  /*9020*/  LOP3.LUT R62, R66, 0xffff0000, RZ, 0xc0, !PT ;  /* 0xffff0000423e7812 */ /* 0x000fe200078ec0ff */
[C---:B------:R-:W-:Y:S01]  /*9030*/  FMUL R3, R38.reuse, R12 ;  /* 0x0000000c26037220 */ /* 0x040fe20000400000 */
[----:B------:R-:W-:Y:S01]  /*9040*/  F2FP.BF16.F32.PACK_AB R106, R9, R8 ;  /* 0x00000008096a723e */ /* 0x000fe200000010ff */
[C---:B------:R-:W-:Y:S01]  /*9050*/  FFMA R2, R41.reuse, R49, R2 ;  /* 0x0000003129027223 */ /* 0x040fe20000000002 */
[C---:B------:R-:W-:Y:S01]  /*9060*/  FMUL R10, R38.reuse, R13 ;  /* 0x0000000d260a7220 */ /* 0x040fe20000400000 */
[----:B------:R-:W-:Y:S01]  /*9070*/  FFMA R3, R41, R48, R3 ;  /* 0x0000003029037223 */ /* 0x000fe20000000003 */
[----:B------:R-:W-:Y:S01]  /*9080*/  SHF.L.U32 R63, R67, 0x10, RZ ;  /* 0x00000010433f7819 */ /* 0x000fe200000006ff */
[----:B------:R-:W-:Y:S01]  /*9090*/  FMUL R11, R38, R14 ;  /* 0x0000000e260b7220 */ /* 0x000fe20000400000 */
[----:B------:R-:W-:Y:S01]  /*90a0*/  F2FP.BF16.F32.PACK_AB R107, R2, R0 ;  /* 0x00000000026b723e */ /* 0x000fe200000010ff */
[C---:B------:R-:W-:Y:S01]  /*90b0*/  FFMA R10, R41.reuse, R51, R10 ;  /* 0x00000033290a7223 */ /* 0x040fe2000000000a */
[----:B------:R-:W-:Y:S01]  /*90c0*/  FMUL R15, R38, R15 ;  /* 0x0000000f260f7220 */ /* 0x000fe20000400000 */
[----:B------:R-:W-:Y:S01]  /*90d0*/  FFMA R11, R41, R50, R11 ;  /* 0x00000032290b7223 */ /* 0x000fe2000000000b */
[----:B------:R-:W-:Y:S01]  /*90e0*/  LOP3.LUT R64, R67, 0xffff0000, RZ, 0xc0, !PT ;  /* 0xffff000043407812 */ /* 0x000fe200078ec0ff */
[----:B------:R1:W-:Y:S01]  /*90f0*/  STSM.16.M88.4 [R97+0x6400], R104 ;  /* 0x0064006861007844 */ /* 0x0003e20000000200 */
[----:B------:R-:W-:Y:S01]  /*9100*/  F2FP.BF16.F32.PACK_AB R108, R10, R3 ;  /* 0x000000030a6c723e */ /* 0x000fe200000010ff */
[C---:B------:R-:W-:Y:S01]  /*9110*/  FFMA R15, R41.reuse, R52, R15 ;  /* 0x00000034290f7223 */ /* 0x040fe2000000000f */
[C---:B------:R-:W-:Y:S01]  /*9120*/  FMUL R12, R38.reuse, R16 ;  /* 0x00000010260c7220 */ /* 0x040fe20000400000 */
[C---:B------:R-:W-:Y:S01]  /*9130*/  FMUL R13, R38.reuse, R17 ;  /* 0x00000011260d7220 */ /* 0x040fe20000400000 */
[----:B------:R-:W-:Y:S01]  /*9140*/  FMUL R14, R38, R18 ;  /* 0x00000012260e7220 */ /* 0x000fe20000400000 */
[----:B------:R-:W-:Y:S01]  /*9150*/  SHF.L.U32 R65, R72, 0x10, RZ ;  /* 0x0000001048417819 */ /* 0x000fe200000006ff */
[----:B------:R-:W-:Y:S01]  /*9160*/  FFMA R12, R41, R53, R12 ;  /* 0x00000035290c7223 */ /* 0x000fe2000000000c */
[----:B------:R-:W-:Y:S01]  /*9170*/  F2FP.BF16.F32.PACK_AB R109, R15, R11 ;  /* 0x0000000b0f6d723e */ /* 0x000fe200000010ff */
[C---:B------:R-:W-:Y:S01]  /*9180*/  FFMA R13, R41.reuse, R54, R13 ;  /* 0x00000036290d7223 */ /* 0x040fe2000000000d */
[----:B------:R-:W-:Y:S01]  /*9190*/  FFMA R14, R41, R55, R14 ;  /* 0x00000037290e7223 */ /* 0x000fe2000000000e */
[----:B------:R-:W-:Y:S01]  /*91a0*/  FMUL R19, R38, R19 ;  /* 0x0000001326137220 */ /* 0x000fe20000400000 */
[----:B------:R-:W-:Y:S01]  /*91b0*/  LOP3.LUT R66, R72, 0xffff0000, RZ, 0xc0, !PT ;  /* 0xffff000048427812 */ /* 0x000fe200078ec0ff */
[C---:B------:R-:W-:Y:S01]  /*91c0*/  FMUL R16, R38.reuse, R20 ;  /* 0x0000001426107220 */ /* 0x040fe20000400000 */
[----:B------:R-:W-:Y:S01]  /*91d0*/  F2FP.BF16.F32.PACK_AB R110, R13, R12 ;  /* 0x0000000c0d6e723e */ /* 0x000fe200000010ff */
[C---:B------:R-:W-:Y:S01]  /*91e0*/  FFMA R19, R41.reuse, R56, R19 ;  /* 0x0000003829137223 */ /* 0x040fe20000000013 */
[C---:B------:R-:W-:Y:S01]  /*91f0*/  FMUL R17, R38.reuse, R21 ;  /* 0x0000001526117220 */ /* 0x040fe20000400000 */
[----:B------:R-:W-:Y:S01]  /*9200*/  FFMA R16, R41, R57, R16 ;  /* 0x0000003929107223 */ /* 0x000fe20000000010 */
[----:B------:R-:W-:Y:S01]  /*9210*/  SHF.L.U32 R67, R73, 0x10, RZ ;  /* 0x0000001049437819 */ /* 0x000fe200000006ff */
[C---:B------:R-:W-:Y:S01]  /*9220*/  FMUL R18, R38.reuse, R22 ;  /* 0x0000001626127220 */ /* 0x040fe20000400000 */
[----:B------:R-:W-:Y:S01]  /*9230*/  F2FP.BF16.F32.PACK_AB R111, R19, R14 ;  /* 0x0000000e136f723e */ /* 0x000fe200000010ff */
[C---:B------:R-:W-:Y:S01]  /*9240*/  FFMA R17, R41.reuse, R58, R17 ;  /* 0x0000003a29117223 */ /* 0x040fe20000000011 */
[C---:B------:R-:W-:Y:S01]  /*9250*/  FMUL R23, R38.reuse, R23 ;  /* 0x0000001726177220 */ /* 0x040fe20000400000 */
        /* <DEDUP_REMOVED lines=12> */
[C---:B------:R-:W-:Y:S01]  /*9320*/  FMUL R27, R38.reuse, R27 ;  /* 0x0000001b261b7220 */ /* 0x040fe20000400000 */
[C---:B------:R-:W-:Y:S01]  /*9330*/  FMUL R24, R38.reuse, R28 ;  /* 0x0000001c26187220 */ /* 0x040fe20000400000 */
[C---:B------:R-:W-:Y:S01]  /*9340*/  FMUL R25, R38.reuse, R29 ;  /* 0x0000001d26197220 */ /* 0x040fe20000400000 */
[C---:B------:R-:W-:Y:S01]  /*9350*/  FFMA R22, R41.reuse, R63, R22 ;  /* 0x0000003f29167223 */ /* 0x040fe20000000016 */
[C---:B------:R-:W-:Y:S01]  /*9360*/  FMUL R26, R38.reuse, R30 ;  /* 0x0000001e261a7220 */ /* 0x040fe20000400000 */
[C---:B------:R-:W-:Y:S01]  /*9370*/  FFMA R27, R41.reuse, R64, R27 ;  /* 0x00000040291b7223 */ /* 0x040fe2000000001b */
[----:B------:R-:W-:Y:S01]  /*9380*/  FMUL R31, R38, R31 ;  /* 0x0000001f261f7220 */ /* 0x000fe20000400000 */
[C---:B------:R-:W-:Y:S01]  /*9390*/  FFMA R24, R41.reuse, R65, R24 ;  /* 0x0000004129187223 */ /* 0x040fe20000000018 */
[----:B------:R-:W-:Y:S01]  /*93a0*/  LOP3.LUT R70, R74, 0xffff0000, RZ, 0xc0, !PT ;  /* 0xffff00004a467812 */ /* 0x000fe200078ec0ff */
[C---:B------:R-:W-:Y:S01]  /*93b0*/  FMUL R28, R38.reuse, R32 ;  /* 0x00000020261c7220 */ /* 0x040fe20000400000 */
[----:B------:R-:W-:Y:S01]  /*93c0*/  FFMA R25, R41, R66, R25 ;  /* 0x0000004229197223 */ /* 0x000fe20000000019 */
[----:B------:R-:W-:Y:S01]  /*93d0*/  SHF.L.U32 R71, R75, 0x10, RZ ;  /* 0x000000104b477819 */ /* 0x000fe200000006ff */
[C---:B------:R-:W-:Y:S01]  /*93e0*/  FMUL R29, R38.reuse, R33 ;  /* 0x00000021261d7220 */ /* 0x040fe20000400000 */
[----:B------:R-:W-:Y:S01]  /*93f0*/  FFMA R26, R41, R67, R26 ;  /* 0x00000043291a7223 */ /* 0x000fe2000000001a */
[----:B------:R-:W-:Y:S01]  /*9400*/  LOP3.LUT R72, R75, 0xffff0000, RZ, 0xc0, !PT ;  /* 0xffff00004b487812 */ /* 0x000fe200078ec0ff */
        /* <DEDUP_REMOVED lines=24> */
[----:B------:R-:W-:Y:S02]  /*9590*/  UIADD3 UR9, UPT, UPT, UR49, 0xc0, URZ ;  /* 0x000000c031097890 */ /* 0x000fe4000fffe0ff */
[----:B------:R-:W-:Y:S01]  /*95a0*/  UIADD3 UR8, UPT, UPT, UR44, 0x6400, URZ ;  /* 0x000064002c087890 */ /* 0x000fe2000fffe0ff */
[----:B------:R-:W-:Y:S01]  /*95b0*/  UMOV UR10, UR50 ;  /* 0x00000032000a7c82 */ /* 0x000fe20008000000 */
[----:B------:R-:W-:Y:S01]  /*95c0*/  UMOV UR11, UR36 ;  /* 0x00000024000b7c82 */ /* 0x000fe20008000000 */
[----:B--2---:R-:W-:Y:S04]  /*95d0*/  UIADD3 UR4, UP0, UPT, UR6, 0x680, URZ ;  /* 0x0000068006047890 */ /* 0x004fe8000ff1e0ff */
[----:B------:R-:W-:Y:S09]  /*95e0*/  UIADD3.X UR5, UPT, UPT, URZ, UR7, URZ, UP0, !UPT ;  /* 0x00000007ff057290 */ /* 0x000ff200087fe4ff */
[----:B------:R2:W-:Y:S01]  /*95f0*/  UTMASTG.3D [UR8], [UR4] ;  /* 0x00000008040073b5 */ /* 0x0005e20008010000 */
[----:B------:R0:W-:Y:S01]  /*9600*/  UTMACMDFLUSH ;  /* 0x00000000000079b7 */ /* 0x0001e20000000000 */
[----:B--2---:R-:W-:Y:S04]  /*9610*/  DEPBAR.LE SB0, 0x1 ;  /* 0x000080400000791a */ /* 0x004fe80000000000 */
.L_x_137:
[----:B------:R-:W-:Y:S05]  /*9620*/  BSYNC.RECONVERGENT B0 ;  /* 0x0000000000007941 */ /* 0x000fea0003800200 */
.L_x_136:
[----:B------:R-:W-:Y:S01]  /*9630*/  BAR.SYNC.DEFER_BLOCKING 0x1, 0x80 ;  /* 0x0042000000007b1d */ /* 0x000fe20000010000 */
[----:B------:R-:W-:Y:S01]  /*9640*/  UISETP.NE.AND UP0, UPT, UR47, -0x4, UPT ;  /* 0xfffffffc2f00788c */ /* 0x000fe2000bf05270 */
[----:B------:R-:W-:Y:S08]  /*9650*/  IADD3 R0, PT, PT, R36, 0x1, RZ ;  /* 0x0000000124007810 */ /* 0x000ff00007ffe0ff */
[----:B------:R-:W-:Y:S05]  /*9660*/  BRA.U !UP0, `(.L_x_138) ;  /* 0x0000000108247547 */ /* 0x000fea000b800000 */
[----:B------:R-:W-:Y:S01]  /*9670*/  ISETP.NE.AND P0, PT, R95, RZ, PT ;  /* 0x000000ff5f00720c */ /* 0x000fe20003f05270 */
[----:B------:R-:W-:Y:S01]  /*9680*/  IMAD.U32 R2, RZ, RZ, UR46 ;  /* 0x0000002eff027e24 */ /* 0x000fe2000f8e00ff */
[----:B------:R-:W-:Y:S04]  /*9690*/  UIADD3 UR4, UPT, UPT, UR46, 0x1, URZ ;  /* 0x000000012e047890 */ /* 0x000fe8000fffe0ff */
[----:B------:R-:W-:Y:S04]  /*96a0*/  UISETP.NE.AND UP0, UPT, UR4, 0x4, UPT ;  /* 0x000000040400788c */ /* 0x000fe8000bf05270 */
[----:B------:R-:W-:Y:S03]  /*96b0*/  USEL UR46, UR4, URZ, UP0 ;  /* 0x000000ff042e7287 */ /* 0x000fe60008000000 */
[----:B------:R-:W-:Y:S05]  /*96c0*/  @P0 LEA R2, R2, UR44, 0x3 ;  /* 0x0000002c02020c11 */ /* 0x000fea000f8e18ff */
[----:B------:R-:W-:Y:S05]  /*96d0*/  @P0 VIADD R2, R2, 0xb0 ;  /* 0x000000b002020836 */ /* 0x000fea0000000000 */
[----:B------:R-:W-:Y:S04]  /*96e0*/  @P0 PRMT R2, R101, 0x654, R2 ;  /* 0x0000065465020816 */ /* 0x000fe80000000002 */
[----:B------:R2:W-:Y:S03]  /*96f0*/  @P0 SYNCS.ARRIVE.TRANS64.RED.A1T0 RZ, [R2+URZ], RZ ;  /* 0x000000ff02ff09a7 */ /* 0x0005e600081004ff */
.L_x_138:
[----:B------:R-:W-:Y:S01]  /*9700*/  R2UR UR5, R83 ;  /* 0x00000000530572ca */ /* 0x000fe200000e0000 */
[----:B------:R-:W-:Y:S01]  /*9710*/  UISETP.NE.AND UP0, UPT, UR61, URZ, UPT ;  /* 0x000000ff3d00728c */ /* 0x000fe2000bf05270 */
[----:B------:R-:W-:Y:S01]  /*9720*/  R2UR UR4, R84 ;  /* 0x00000000540472ca */ /* 0x000fe200000e0000 */
[----:B------:R-:W-:Y:S01]  /*9730*/  UIADD3 UR47, UPT, UPT, UR47, 0x4, URZ ;  /* 0x000000042f2f7890 */ /* 0x000fe2000fffe0ff */
[----:B------:R-:W-:Y:S01]  /*9740*/  ISETP.NE.AND P0, PT, R88, 0x2, PT ;  /* 0x000000025800780c */ /* 0x000fe20003f05270 */
[----:B------:R-:W-:Y:S01]  /*9750*/  UMOV UR36, UR60 ;  /* 0x0000003c00247c82 */ /* 0x000fe20008000000 */
[----:B------:R-:W-:Y:S02]  /*9760*/  ISETP.NE.AND P1, PT, R0, 0x4, PT ;  /* 0x000000040000780c */ /* 0x000fe40003f25270 */
[----:B--2---:R-:W-:Y:S02]  /*9770*/  SEL R2, RZ, 0x1, P0 ;  /* 0x00000001ff027807 */ /* 0x004fe40000000000 */
[----:B------:R-:W-:Y:S02]  /*9780*/  SEL R3, RZ, 0x1, P1 ;  /* 0x00000001ff037807 */ /* 0x000fe40000800000 */
[----:B------:R-:W-:Y:S01]  /*9790*/  LOP3.LUT R89, R89, R2, RZ, 0x3c, !PT ;  /* 0x0000000259597212 */ /* 0x000fe200078e3cff */
[----:B------:R-:W-:Y:S01]  /*97a0*/  UIADD3 UR31, UPT, UPT, UR37, UR5, URZ ;  /* 0x00000005251f7290 */ /* 0x000fe2000fffe0ff */
[----:B------:R-:W-:Y:S01]  /*97b0*/  LOP3.LUT R90, R90, R3, RZ, 0x3c, !PT ;  /* 0x000000035a5a7212 */ /* 0x000fe200078e3cff */
[----:B------:R-:W-:Y:S01]  /*97c0*/  UIADD3 UR30, UPT, UPT, UR38, UR4, URZ ;  /* 0x00000004261e7290 */ /* 0x000fe2000fffe0ff */
[----:B------:R-:W-:Y:S02]  /*97d0*/  SEL R88, R88, RZ, P0 ;  /* 0x000000ff58587207 */ /* 0x000fe40000000000 */
[----:B------:R-:W-:Y:S01]  /*97e0*/  SEL R36, R0, RZ, P1 ;  /* 0x000000ff00247207 */ /* 0x000fe20000800000 */
[----:B------:R-:W-:Y:S08]  /*97f0*/  BRA.U UP0, `(.L_x_139) ;  /* 0xffffffbd009c7547 */ /* 0x000ff0000b83ffff */
[----:B------:R-:W-:-:S13]  /*9800*/  R2UR UR4, R85 ;  /* 0x00000000550472ca */ /* 0x000fda00000e0000 */
[----:B------:R-:W-:-:S09]  /*9810*/  UISETP.NE.AND UP0, UPT, UR4, URZ, UPT ;  /* 0x000000ff0400728c */ /* 0x000fd2000bf05270 */
[----:B------:R-:W-:Y:S05]  /*9820*/  BRA.U !UP0, `(.L_x_140) ;  /* 0x0000000108487547 */ /* 0x000fea000b800000 */
[----:B------:R-:W2:Y:S02]  /*9830*/  LDCU.64 UR4, c[0x0][0x890] ;  /* 0x00011200ff0477ac */ /* 0x000ea40008000a00 */
[----:B--2---:R-:W-:-:S04]  /*9840*/  UISETP.NE.U32.AND UP0, UPT, UR4, URZ, UPT ;  /* 0x000000ff0400728c */ /* 0x004fc8000bf05070 */
[----:B------:R-:W-:-:S09]  /*9850*/  UISETP.NE.AND.EX UP0, UPT, UR5, URZ, UPT, UP0 ;  /* 0x000000ff0500728c */ /* 0x000fd2000bf05300 */
[----:B------:R-:W-:Y:S05]  /*9860*/  BRA.U UP0, `(.L_x_141) ;  /* 0x00000001000c7547 */ /* 0x000fea000b800000 */
[----:B------:R-:W-:-:S13]  /*9870*/  FSETP.NEU.AND P0, PT, R41, RZ, PT ;  /* 0x000000ff2900720b */ /* 0x000fda0003f0d000 */
[----:B------:R-:W-:Y:S05]  /*9880*/  @!P0 EXIT ;  /* 0x000000000000894d */ /* 0x000fea0003800000 */
[----:B------:R-:W-:Y:S05]  /*9890*/  BRA `(.L_x_140) ;  /* 0x00000000002c7947 */ /* 0x000fea0003800000 */
.L_x_141:
[----:B------:R-:W-:Y:S01]  /*98a0*/  ISETP.NE.AND P0, PT, R87, RZ, PT ;  /* 0x000000ff5700720c */ /* 0x000fe20003f05270 */
[----:B------:R-:W-:-:S12]  /*98b0*/  BSSY.RECONVERGENT B0, `(.L_x_140) ;  /* 0x0000009000007945 */ /* 0x000fd80003800200 */
[----:B------:R-:W-:Y:S05]  /*98c0*/  @P0 BRA `(.L_x_142) ;  /* 0x0000000000140947 */ /* 0x000fea0003800000 */
[----:B------:R-:W2:Y:S02]  /*98d0*/  LDCU.64 UR4, c[0x0][0x888] ;  /* 0x00011100ff0477ac */ /* 0x000ea40008000a00 */
[----:B--2---:R-:W-:-:S04]  /*98e0*/  ISETP.NE.U32.AND P0, PT, RZ, UR4, PT ;  /* 0x00000004ff007c0c */ /* 0x004fc8000bf05070 */
[----:B------:R-:W-:-:S13]  /*98f0*/  ISETP.NE.AND.EX P0, PT, RZ, UR5, PT, P0 ;  /* 0x00000005ff007c0c */ /* 0x000fda000bf05300 */
[----:B------:R-:W-:Y:S05]  /*9900*/  @!P0 EXIT ;  /* 0x000000000000894d */ /* 0x000fea0003800000 */
[----:B------:R-:W-:Y:S05]  /*9910*/  BRA `(.L_x_143) ;  /* 0x0000000000087947 */ /* 0x000fea0003800000 */
.L_x_142:
[----:B------:R-:W-:-:S13]  /*9920*/  FSETP.NEU.AND P0, PT, R41, RZ, PT ;  /* 0x000000ff2900720b */ /* 0x000fda0003f0d000 */
[----:B------:R-:W-:Y:S05]  /*9930*/  @!P0 EXIT ;  /* 0x000000000000894d */ /* 0x000fea0003800000 */
.L_x_143:
[----:B------:R-:W-:Y:S05]  /*9940*/  BSYNC.RECONVERGENT B0 ;  /* 0x0000000000007941 */ /* 0x000fea0003800200 */
.L_x_140:
[----:B------:R-:W2:Y:S01]  /*9950*/  S2UR UR5, SR_CgaCtaId ;  /* 0x00000000000579c3 */ /* 0x000ea20000008800 */
[----:B------:R-:W-:Y:S01]  /*9960*/  ULEA UR4, UR46, UR44, 0x3 ;  /* 0x0000002c2e047291 */ /* 0x000fe2000f8e18ff */
[----:B------:R-:W-:-:S04]  /*9970*/  DEPBAR.LE SB0, 0x0 ;  /* 0x000080000000791a */ /* 0x000fc80000000000 */
[----:B------:R-:W-:-:S04]  /*9980*/  UIADD3 UR4, UPT, UPT, UR4, 0xb0, URZ ;  /* 0x000000b004047890 */ /* 0x000fc8000fffe0ff */
[----:B--2---:R-:W-:-:S09]  /*9990*/  UPRMT UR4, UR5, 0x654, UR4 ;  /* 0x0000065405047896 */ /* 0x004fd20008000004 */
[----:B------:R-:W-:Y:S01]  /*99a0*/  SYNCS.ARRIVE.TRANS64.RED.A1T0 RZ, [UR4], RZ ;  /* 0x000000ffffff79a7 */ /* 0x000fe20008100404 */
[----:B------:R-:W-:Y:S05]  /*99b0*/  EXIT ;  /* 0x000000000000794d */ /* 0x000fea0003800000 */
.L_x_25:
[----:B-1----:R1:W3:Y:S02]  /*99c0*/  SYNCS.PHASECHK.TRANS64.TRYWAIT P0, [R0+URZ+0x150], R3 ;  /* 0x00015003000075a7 */ /* 0x0022e400080011ff */
[----:B---3--:R-:W-:Y:S05]  /*99d0*/  @!P0 NANOSLEEP.SYNCS 0x989680 ;  /* 0x009896800000895d */ /* 0x008fea0003900000 */
[----:B------:R-:W3:Y:S02]  /*99e0*/  @!P0 SYNCS.PHASECHK.TRANS64 P0, [R0+URZ+0x150], R3 ;  /* 0x00015003000085a7 */ /* 0x000ee400080010ff */
[----:B---3--:R-:W-:Y:S05]  /*99f0*/  @!P0 BRA `(.L_x_25) ;  /* 0xfffffffc00f08947 */ /* 0x008fea000383ffff */
[----:B------:R-:W-:Y:S05]  /*9a00*/  BRA `(.L_x_144) ;  /* 0xffffff8000007947 */ /* 0x000fea000383ffff */
.L_x_28:
[----:B-1----:R-:W-:-:S07]  /*9a10*/  MOV R0, UR33 ;  /* 0x0000002100007c02 */ /* 0x002fce0008000f00 */
.L_x_145:
[----:B-1----:R1:W3:Y:S02]  /*9a20*/  SYNCS.PHASECHK.TRANS64.TRYWAIT P0, [R0+URZ+0x48], R3 ;  /* 0x00004803000075a7 */ /* 0x0022e400080011ff */
[----:B---3--:R-:W-:Y:S05]  /*9a30*/  @!P0 NANOSLEEP.SYNCS 0x989680 ;  /* 0x009896800000895d */ /* 0x008fea0003900000 */
[----:B------:R-:W3:Y:S02]  /*9a40*/  @!P0 SYNCS.PHASECHK.TRANS64 P0, [R0+URZ+0x48], R3 ;  /* 0x00004803000085a7 */ /* 0x000ee400080010ff */
[----:B---3--:R-:W-:Y:S05]  /*9a50*/  @!P0 BRA `(.L_x_145) ;  /* 0xfffffffc00f08947 */ /* 0x008fea000383ffff */
[----:B------:R-:W-:Y:S05]  /*9a60*/  BRA `(.L_x_27) ;  /* 0xffffff8000407947 */ /* 0x000fea000383ffff */
.L_x_35:
[----:B-1----:R-:W-:-:S07]  /*9a70*/  MOV R0, UR9 ;  /* 0x0000000900007c02 */ /* 0x002fce0008000f00 */
.L_x_146:
[----:B-1----:R1:W3:Y:S02]  /*9a80*/  SYNCS.PHASECHK.TRANS64.TRYWAIT P0, [R0+URZ+0x48], R3 ;  /* 0x00004803000075a7 */ /* 0x0022e400080011ff */
[----:B---3--:R-:W-:Y:S05]  /*9a90*/  @!P0 NANOSLEEP.SYNCS 0x989680 ;  /* 0x009896800000895d */ /* 0x008fea0003900000 */
[----:B------:R-:W3:Y:S02]  /*9aa0*/  @!P0 SYNCS.PHASECHK.TRANS64 P0, [R0+URZ+0x48], R3 ;  /* 0x00004803000085a7 */ /* 0x000ee400080010ff */
[----:B---3--:R-:W-:Y:S05]  /*9ab0*/  @!P0 BRA `(.L_x_146) ;  /* 0xfffffffc00f08947 */ /* 0x008fea000383ffff */
[----:B------:R-:W-:Y:S05]  /*9ac0*/  BRA `(.L_x_34) ;  /* 0xffffff8400007947 */ /* 0x000fea000383ffff */
.L_x_40:
[----:B-1----:R1:W3:Y:S02]  /*9ad0*/  SYNCS.PHASECHK.TRANS64.TRYWAIT P0, [R3+URZ+0xe0], R0 ;  /* 0x0000e000030075a7 */ /* 0x0022e400080011ff */
[----:B---3--:R-:W-:Y:S05]  /*9ae0*/  @!P0 NANOSLEEP.SYNCS 0x989680 ;  /* 0x009896800000895d */ /* 0x008fea0003900000 */
[----:B------:R-:W3:Y:S02]  /*9af0*/  @!P0 SYNCS.PHASECHK.TRANS64 P0, [R3+URZ+0xe0], R0 ;  /* 0x0000e000030085a7 */ /* 0x000ee400080010ff */
[----:B---3--:R-:W-:Y:S05]  /*9b00*/  @!P0 BRA `(.L_x_40) ;  /* 0xfffffffc00f08947 */ /* 0x008fea000383ffff */
[----:B------:R-:W-:Y:S05]  /*9b10*/  BRA `(.L_x_147) ;  /* 0xffffff8400a07947 */ /* 0x000fea000383ffff */
.L_x_44:
[----:B-1----:R-:W-:-:S07]  /*9b20*/  MOV R0, UR4 ;  /* 0x0000000400007c02 */ /* 0x002fce0008000f00 */
.L_x_148:
[----:B-1----:R1:W3:Y:S02]  /*9b30*/  SYNCS.PHASECHK.TRANS64.TRYWAIT P0, [R0+URZ], R3 ;  /* 0x00000003000075a7 */ /* 0x0022e400080011ff */
[----:B---3--:R-:W-:Y:S05]  /*9b40*/  @!P0 NANOSLEEP.SYNCS 0x989680 ;  /* 0x009896800000895d */ /* 0x008fea0003900000 */
[----:B------:R-:W3:Y:S02]  /*9b50*/  @!P0 SYNCS.PHASECHK.TRANS64 P0, [R0+URZ], R3 ;  /* 0x00000003000085a7 */ /* 0x000ee400080010ff */
[----:B---3--:R-:W-:Y:S05]  /*9b60*/  @!P0 BRA `(.L_x_148) ;  /* 0xfffffffc00f08947 */ /* 0x008fea000383ffff */
[----:B------:R-:W-:Y:S05]  /*9b70*/  BRA `(.L_x_149) ;  /* 0xffffff8c004c7947 */ /* 0x000fea000383ffff */
.L_x_45:
[----:B------:R-:W-:-:S07]  /*9b80*/  MOV R0, UR5 ;  /* 0x0000000500007c02 */ /* 0x000fce0008000f00 */
.L_x_150:
[----:B-1----:R1:W3:Y:S02]  /*9b90*/  SYNCS.PHASECHK.TRANS64.TRYWAIT P0, [R0+URZ], R3 ;  /* 0x00000003000075a7 */ /* 0x0022e400080011ff */
[----:B---3--:R-:W-:Y:S05]  /*9ba0*/  @!P0 NANOSLEEP.SYNCS 0x989680 ;  /* 0x009896800000895d */ /* 0x008fea0003900000 */
[----:B------:R-:W3:Y:S02]  /*9bb0*/  @!P0 SYNCS.PHASECHK.TRANS64 P0, [R0+URZ], R3 ;  /* 0x00000003000085a7 */ /* 0x000ee400080010ff */
[----:B---3--:R-:W-:Y:S05]  /*9bc0*/  @!P0 BRA `(.L_x_150) ;  /* 0xfffffffc00f08947 */ /* 0x008fea000383ffff */
[----:B------:R-:W-:Y:S05]  /*9bd0*/  BRA `(.L_x_151) ;  /* 0xffffff8c00587947 */ /* 0x000fea000383ffff */
.L_x_46:
[----:B------:R-:W-:-:S07]  /*9be0*/  MOV R0, UR5 ;  /* 0x0000000500007c02 */ /* 0x000fce0008000f00 */
.L_x_152:
[----:B-1----:R1:W3:Y:S02]  /*9bf0*/  SYNCS.PHASECHK.TRANS64.TRYWAIT P0, [R0+URZ], R3 ;  /* 0x00000003000075a7 */ /* 0x0022e400080011ff */
[----:B---3--:R-:W-:Y:S05]  /*9c00*/  @!P0 NANOSLEEP.SYNCS 0x989680 ;  /* 0x009896800000895d */ /* 0x008fea0003900000 */
[----:B------:R-:W3:Y:S02]  /*9c10*/  @!P0 SYNCS.PHASECHK.TRANS64 P0, [R0+URZ], R3 ;  /* 0x00000003000085a7 */ /* 0x000ee400080010ff */
[----:B---3--:R-:W-:Y:S05]  /*9c20*/  @!P0 BRA `(.L_x_152) ;  /* 0xfffffffc00f08947 */ /* 0x008fea000383ffff */
[----:B------:R-:W-:Y:S05]  /*9c30*/  BRA `(.L_x_153) ;  /* 0xffffff8c00647947 */ /* 0x000fea000383ffff */
.L_x_47:
[----:B------:R-:W-:-:S07]  /*9c40*/  MOV R0, UR5 ;  /* 0x0000000500007c02 */ /* 0x000fce0008000f00 */
.L_x_154:
[----:B-1----:R1:W3:Y:S02]  /*9c50*/  SYNCS.PHASECHK.TRANS64.TRYWAIT P0, [R0+URZ], R3 ;  /* 0x00000003000075a7 */ /* 0x0022e400080011ff */
[----:B---3--:R-:W-:Y:S05]  /*9c60*/  @!P0 NANOSLEEP.SYNCS 0x989680 ;  /* 0x009896800000895d */ /* 0x008fea0003900000 */
[----:B------:R-:W3:Y:S02]  /*9c70*/  @!P0 SYNCS.PHASECHK.TRANS64 P0, [R0+URZ], R3 ;  /* 0x00000003000085a7 */ /* 0x000ee400080010ff */
[----:B---3--:R-:W-:Y:S05]  /*9c80*/  @!P0 BRA `(.L_x_154) ;  /* 0xfffffffc00f08947 */ /* 0x008fea000383ffff */
[----:B------:R-:W-:Y:S05]  /*9c90*/  BRA `(.L_x_155) ;  /* 0xffffff8c00707947 */ /* 0x000fea000383ffff */
.L_x_48:
[----:B------:R-:W-:-:S07]  /*9ca0*/  MOV R0, UR5 ;  /* 0x0000000500007c02 */ /* 0x000fce0008000f00 */
.L_x_156:
[----:B-1----:R1:W3:Y:S02]  /*9cb0*/  SYNCS.PHASECHK.TRANS64.TRYWAIT P0, [R0+URZ], R3 ;  /* 0x00000003000075a7 */ /* 0x0022e400080011ff */
[----:B---3--:R-:W-:Y:S05]  /*9cc0*/  @!P0 NANOSLEEP.SYNCS 0x989680 ;  /* 0x009896800000895d */ /* 0x008fea0003900000 */
[----:B------:R-:W3:Y:S02]  /*9cd0*/  @!P0 SYNCS.PHASECHK.TRANS64 P0, [R0+URZ], R3 ;  /* 0x00000003000085a7 */ /* 0x000ee400080010ff */
[----:B---3--:R-:W-:Y:S05]  /*9ce0*/  @!P0 BRA `(.L_x_156) ;  /* 0xfffffffc00f08947 */ /* 0x008fea000383ffff */
[----:B------:R-:W-:Y:S05]  /*9cf0*/  BRA `(.L_x_157) ;  /* 0xffffff8c007c7947 */ /* 0x000fea000383ffff */
.L_x_49:
[----:B------:R-:W-:-:S07]  /*9d00*/  MOV R0, UR5 ;  /* 0x0000000500007c02 */ /* 0x000fce0008000f00 */
.L_x_158:
[----:B-1----:R1:W3:Y:S02]  /*9d10*/  SYNCS.PHASECHK.TRANS64.TRYWAIT P0, [R0+URZ], R3 ;  /* 0x00000003000075a7 */ /* 0x0022e400080011ff */
[----:B---3--:R-:W-:Y:S05]  /*9d20*/  @!P0 NANOSLEEP.SYNCS 0x989680 ;  /* 0x009896800000895d */ /* 0x008fea0003900000 */
[----:B------:R-:W3:Y:S02]  /*9d30*/  @!P0 SYNCS.PHASECHK.TRANS64 P0, [R0+URZ], R3 ;  /* 0x00000003000085a7 */ /* 0x000ee400080010ff */
[----:B---3--:R-:W-:Y:S05]  /*9d40*/  @!P0 BRA `(.L_x_158) ;  /* 0xfffffffc00f08947 */ /* 0x008fea000383ffff */
[----:B------:R-:W-:Y:S05]  /*9d50*/  BRA `(.L_x_159) ;  /* 0xffffff8c00887947 */ /* 0x000fea000383ffff */
.L_x_50:
[----:B------:R-:W-:-:S07]  /*9d60*/  MOV R0, UR5 ;  /* 0x0000000500007c02 */ /* 0x000fce0008000f00 */
.L_x_160:
[----:B-1----:R1:W3:Y:S02]  /*9d70*/  SYNCS.PHASECHK.TRANS64.TRYWAIT P0, [R0+URZ], R3 ;  /* 0x00000003000075a7 */ /* 0x0022e400080011ff */
[----:B---3--:R-:W-:Y:S05]  /*9d80*/  @!P0 NANOSLEEP.SYNCS 0x989680 ;  /* 0x009896800000895d */ /* 0x008fea0003900000 */
[----:B------:R-:W3:Y:S02]  /*9d90*/  @!P0 SYNCS.PHASECHK.TRANS64 P0, [R0+URZ], R3 ;  /* 0x00000003000085a7 */ /* 0x000ee400080010ff */
[----:B---3--:R-:W-:Y:S05]  /*9da0*/  @!P0 BRA `(.L_x_160) ;  /* 0xfffffffc00f08947 */ /* 0x008fea000383ffff */
[----:B------:R-:W-:Y:S05]  /*9db0*/  BRA `(.L_x_161) ;  /* 0xffffff8c00947947 */ /* 0x000fea000383ffff */
.L_x_51:
[----:B------:R-:W-:-:S07]  /*9dc0*/  MOV R0, UR5 ;  /* 0x0000000500007c02 */ /* 0x000fce0008000f00 */
.L_x_162:
[----:B-1----:R1:W3:Y:S02]  /*9dd0*/  SYNCS.PHASECHK.TRANS64.TRYWAIT P0, [R0+URZ], R3 ;  /* 0x00000003000075a7 */ /* 0x0022e400080011ff */
[----:B---3--:R-:W-:Y:S05]  /*9de0*/  @!P0 NANOSLEEP.SYNCS 0x989680 ;  /* 0x009896800000895d */ /* 0x008fea0003900000 */
[----:B------:R-:W3:Y:S02]  /*9df0*/  @!P0 SYNCS.PHASECHK.TRANS64 P0, [R0+URZ], R3 ;  /* 0x00000003000085a7 */ /* 0x000ee400080010ff */
[----:B---3--:R-:W-:Y:S05]  /*9e00*/  @!P0 BRA `(.L_x_162) ;  /* 0xfffffffc00f08947 */ /* 0x008fea000383ffff */
[----:B------:R-:W-:Y:S05]  /*9e10*/  BRA `(.L_x_163) ;  /* 0xffffff8c00a07947 */ /* 0x000fea000383ffff */
.L_x_54:
[----:B--2---:R2:W3:Y:S02]  /*9e20*/  SYNCS.PHASECHK.TRANS64.TRYWAIT P0, [R2+URZ+0x140], R5 ;  /* 0x00014005020075a7 */ /* 0x0044e400080011ff */
[----:B---3--:R-:W-:Y:S05]  /*9e30*/  @!P0 NANOSLEEP.SYNCS 0x989680 ;  /* 0x009896800000895d */ /* 0x008fea0003900000 */
[----:B------:R-:W3:Y:S02]  /*9e40*/  @!P0 SYNCS.PHASECHK.TRANS64 P0, [R2+URZ+0x140], R5 ;  /* 0x00014005020085a7 */ /* 0x000ee400080010ff */
[----:B---3--:R-:W-:Y:S05]  /*9e50*/  @!P0 BRA `(.L_x_54) ;  /* 0xfffffffc00f08947 */ /* 0x008fea000383ffff */
[----:B------:R-:W-:Y:S05]  /*9e60*/  BRA `(.L_x_164) ;  /* 0xffffff9000047947 */ /* 0x000fea000383ffff */
.L_x_55:
[----:B------:R-:W-:-:S07]  /*9e70*/  MOV R2, UR4 ;  /* 0x0000000400027c02 */ /* 0x000fce0008000f00 */
.L_x_165:
[----:B--2---:R2:W3:Y:S02]  /*9e80*/  SYNCS.PHASECHK.TRANS64.TRYWAIT P0, [R2+URZ+0xf0], R5 ;  /* 0x0000f005020075a7 */ /* 0x0044e400080011ff */
[----:B---3--:R-:W-:Y:S05]  /*9e90*/  @!P0 NANOSLEEP.SYNCS 0x989680 ;  /* 0x009896800000895d */ /* 0x008fea0003900000 */
[----:B------:R-:W3:Y:S02]  /*9ea0*/  @!P0 SYNCS.PHASECHK.TRANS64 P0, [R2+URZ+0xf0], R5 ;  /* 0x0000f005020085a7 */ /* 0x000ee400080010ff */
[----:B---3--:R-:W-:Y:S05]  /*9eb0*/  @!P0 BRA `(.L_x_165) ;  /* 0xfffffffc00f08947 */ /* 0x008fea000383ffff */
[----:B------:R-:W-:Y:S05]  /*9ec0*/  BRA `(.L_x_166) ;  /* 0xffffff9000147947 */ /* 0x000fea000383ffff */
.L_x_56:
[----:B--2---:R2:W3:Y:S02]  /*9ed0*/  SYNCS.PHASECHK.TRANS64.TRYWAIT P1, [R2+URZ+0xe0], R5 ;  /* 0x0000e005020075a7 */ /* 0x0044e400080211ff */
[----:B---3--:R-:W-:Y:S05]  /*9ee0*/  @!P1 NANOSLEEP.SYNCS 0x989680 ;  /* 0x009896800000995d */ /* 0x008fea0003900000 */
[----:B------:R-:W3:Y:S02]  /*9ef0*/  @!P1 SYNCS.PHASECHK.TRANS64 P1, [R2+URZ+0xe0], R5 ;  /* 0x0000e005020095a7 */ /* 0x000ee400080210ff */
[----:B---3--:R-:W-:Y:S05]  /*9f00*/  @!P1 BRA `(.L_x_56) ;  /* 0xfffffffc00f09947 */ /* 0x008fea000383ffff */
[----:B------:R-:W-:Y:S05]  /*9f10*/  BRA `(.L_x_167) ;  /* 0xffffff9000447947 */ /* 0x000fea000383ffff */
.L_x_59:
[----:B------:R-:W-:-:S07]  /*9f20*/  MOV R0, UR4 ;  /* 0x0000000400007c02 */ /* 0x000fce0008000f00 */
.L_x_168:
[----:B--2---:R2:W3:Y:S02]  /*9f30*/  SYNCS.PHASECHK.TRANS64.TRYWAIT P0, [R0+URZ+0xf0], R3 ;  /* 0x0000f003000075a7 */ /* 0x0044e400080011ff */
[----:B---3--:R-:W-:Y:S05]  /*9f40*/  @!P0 NANOSLEEP.SYNCS 0x989680 ;  /* 0x009896800000895d */ /* 0x008fea0003900000 */
[----:B------:R-:W3:Y:S02]  /*9f50*/  @!P0 SYNCS.PHASECHK.TRANS64 P0, [R0+URZ+0xf0], R3 ;  /* 0x0000f003000085a7 */ /* 0x000ee400080010ff */
[----:B---3--:R-:W-:Y:S05]  /*9f60*/  @!P0 BRA `(.L_x_168) ;  /* 0xfffffffc00f08947 */ /* 0x008fea000383ffff */
[----:B------:R-:W-:Y:S05]  /*9f70*/  BRA `(.L_x_58) ;  /* 0xffffff9000987947 */ /* 0x000fea000383ffff */
.L_x_66:
[----:B-1----:R1:W2:Y:S02]  /*9f80*/  SYNCS.PHASECHK.TRANS64.TRYWAIT P1, [R0+URZ+0xe0], R5 ;  /* 0x0000e005000075a7 */ /* 0x0022a400080211ff */
[----:B--2---:R-:W-:Y:S05]  /*9f90*/  @!P1 NANOSLEEP.SYNCS 0x989680 ;  /* 0x009896800000995d */ /* 0x004fea0003900000 */
[----:B------:R-:W2:Y:S02]  /*9fa0*/  @!P1 SYNCS.PHASECHK.TRANS64 P1, [R0+URZ+0xe0], R5 ;  /* 0x0000e005000095a7 */ /* 0x000ea400080210ff */
[----:B--2---:R-:W-:Y:S05]  /*9fb0*/  @!P1 BRA `(.L_x_66) ;  /* 0xfffffffc00f09947 */ /* 0x004fea000383ffff */
[----:B------:R-:W-:Y:S05]  /*9fc0*/  BRA `(.L_x_169) ;  /* 0xffffff9800007947 */ /* 0x000fea000383ffff */
.L_x_67:
[----:B------:R-:W-:-:S07]  /*9fd0*/  MOV R3, UR23 ;  /* 0x0000001700037c02 */ /* 0x000fce0008000f00 */
.L_x_170:
[----:B-1----:R1:W2:Y:S02]  /*9fe0*/  SYNCS.PHASECHK.TRANS64.TRYWAIT P0, [R3+URZ+0x120], R0 ;  /* 0x00012000030075a7 */ /* 0x0022a400080011ff */
[----:B--2---:R-:W-:Y:S05]  /*9ff0*/  @!P0 NANOSLEEP.SYNCS 0x989680 ;  /* 0x009896800000895d */ /* 0x004fea0003900000 */
[----:B------:R-:W2:Y:S02]  /*a000*/  @!P0 SYNCS.PHASECHK.TRANS64 P0, [R3+URZ+0x120], R0 ;  /* 0x00012000030085a7 */ /* 0x000ea400080010ff */
[----:B--2---:R-:W-:Y:S05]  /*a010*/  @!P0 BRA `(.L_x_170) ;  /* 0xfffffffc00f08947 */ /* 0x004fea000383ffff */
[----:B------:R-:W-:Y:S05]  /*a020*/  BRA `(.L_x_171) ;  /* 0xffffff9800507947 */ /* 0x000fea000383ffff */
.L_x_70:
[----:B------:R-:W-:Y:S07]  /*a030*/  MOV R0, UR5 ;  /* 0x0000000500007c02 */ /* 0x000fee0008000f00 */
.L_x_172:
[----:B-1----:R1:W2:Y:S02]  /*a040*/  SYNCS.PHASECHK.TRANS64.TRYWAIT P0, [R0+URZ], R3 ;  /* 0x00000003000075a7 */ /* 0x0022a400080011ff */
[----:B--2---:R-:W-:Y:S05]  /*a050*/  @!P0 NANOSLEEP.SYNCS 0x989680 ;  /* 0x009896800000895d */ /* 0x004fea0003900000 */
[----:B------:R-:W2:Y:S02]  /*a060*/  @!P0 SYNCS.PHASECHK.TRANS64 P0, [R0+URZ], R3 ;  /* 0x00000003000085a7 */ /* 0x000ea400080010ff */
[----:B--2---:R-:W-:Y:S05]  /*a070*/  @!P0 BRA `(.L_x_172) ;  /* 0xfffffffc00f08947 */ /* 0x004fea000383ffff */
[----:B------:R-:W-:Y:S05]  /*a080*/  BRA `(.L_x_69) ;  /* 0xffffff98006c7947 */ /* 0x000fea000383ffff */
.L_x_73:
[----:B------:R-:W-:-:S07]  /*a090*/  MOV R0, UR4 ;  /* 0x0000000400007c02 */ /* 0x000fce0008000f00 */
.L_x_173:
[----:B--2---:R2:W4:Y:S02]  /*a0a0*/  SYNCS.PHASECHK.TRANS64.TRYWAIT P0, [R0+URZ], R3 ;  /* 0x00000003000075a7 */ /* 0x00452400080011ff */
[----:B----4-:R-:W-:Y:S05]  /*a0b0*/  @!P0 NANOSLEEP.SYNCS 0x989680 ;  /* 0x009896800000895d */ /* 0x010fea0003900000 */
[----:B------:R-:W4:Y:S02]  /*a0c0*/  @!P0 SYNCS.PHASECHK.TRANS64 P0, [R0+URZ], R3 ;  /* 0x00000003000085a7 */ /* 0x000f2400080010ff */
[----:B----4-:R-:W-:Y:S05]  /*a0d0*/  @!P0 BRA `(.L_x_173) ;  /* 0xfffffffc00f08947 */ /* 0x010fea000383ffff */
[----:B------:R-:W-:Y:S05]  /*a0e0*/  BRA `(.L_x_174) ;  /* 0xffffff9c00207947 */ /* 0x000fea000383ffff */
.L_x_74:
[----:B------:R-:W-:-:S07]  /*a0f0*/  MOV R0, UR5 ;  /* 0x0000000500007c02 */ /* 0x000fce0008000f00 */
.L_x_175:
[----:B-1----:R1:W2:Y:S02]  /*a100*/  SYNCS.PHASECHK.TRANS64.TRYWAIT P0, [R0+URZ], R3 ;  /* 0x00000003000075a7 */ /* 0x0022a400080011ff */
[----:B--2---:R-:W-:Y:S05]  /*a110*/  @!P0 NANOSLEEP.SYNCS 0x989680 ;  /* 0x009896800000895d */ /* 0x004fea0003900000 */
[----:B------:R-:W2:Y:S02]  /*a120*/  @!P0 SYNCS.PHASECHK.TRANS64 P0, [R0+URZ], R3 ;  /* 0x00000003000085a7 */ /* 0x000ea400080010ff */
[----:B--2---:R-:W-:Y:S05]  /*a130*/  @!P0 BRA `(.L_x_175) ;  /* 0xfffffffc00f08947 */ /* 0x004fea000383ffff */
[----:B------:R-:W-:Y:S05]  /*a140*/  BRA `(.L_x_176) ;  /* 0xffffff9c002c7947 */ /* 0x000fea000383ffff */
.L_x_75:
[----:B------:R-:W-:-:S07]  /*a150*/  MOV R0, UR5 ;  /* 0x0000000500007c02 */ /* 0x000fce0008000f00 */
.L_x_177:
[----:B-1----:R1:W2:Y:S02]  /*a160*/  SYNCS.PHASECHK.TRANS64.TRYWAIT P0, [R0+URZ], R3 ;  /* 0x00000003000075a7 */ /* 0x0022a400080011ff */
[----:B--2---:R-:W-:Y:S05]  /*a170*/  @!P0 NANOSLEEP.SYNCS 0x989680 ;  /* 0x009896800000895d */ /* 0x004fea0003900000 */
[----:B------:R-:W2:Y:S02]  /*a180*/  @!P0 SYNCS.PHASECHK.TRANS64 P0, [R0+URZ], R3 ;  /* 0x00000003000085a7 */ /* 0x000ea400080010ff */
[----:B--2---:R-:W-:Y:S05]  /*a190*/  @!P0 BRA `(.L_x_177) ;  /* 0xfffffffc00f08947 */ /* 0x004fea000383ffff */
[----:B------:R-:W-:Y:S05]  /*a1a0*/  BRA `(.L_x_178) ;  /* 0xffffff9c00387947 */ /* 0x000fea000383ffff */
.L_x_76:
[----:B------:R-:W-:-:S07]  /*a1b0*/  MOV R0, UR4 ;  /* 0x0000000400007c02 */ /* 0x000fce0008000f00 */
.L_x_179:
[----:B-1----:R1:W2:Y:S02]  /*a1c0*/  SYNCS.PHASECHK.TRANS64.TRYWAIT P0, [R0+URZ], R3 ;  /* 0x00000003000075a7 */ /* 0x0022a400080011ff */
[----:B--2---:R-:W-:Y:S05]  /*a1d0*/  @!P0 NANOSLEEP.SYNCS 0x989680 ;  /* 0x009896800000895d */ /* 0x004fea0003900000 */
[----:B------:R-:W2:Y:S02]  /*a1e0*/  @!P0 SYNCS.PHASECHK.TRANS64 P0, [R0+URZ], R3 ;  /* 0x00000003000085a7 */ /* 0x000ea400080010ff */
[----:B--2---:R-:W-:Y:S05]  /*a1f0*/  @!P0 BRA `(.L_x_179) ;  /* 0xfffffffc00f08947 */ /* 0x004fea000383ffff */
[----:B------:R-:W-:Y:S05]  /*a200*/  BRA `(.L_x_180) ;  /* 0xffffff9c00447947 */ /* 0x000fea000383ffff */
.L_x_81:
[----:B-1----:R1:W2:Y:S02]  /*a210*/  SYNCS.PHASECHK.TRANS64.TRYWAIT P0, [R8+URZ+0xe0], R5 ;  /* 0x0000e005080075a7 */ /* 0x0022a400080011ff */
[----:B--2---:R-:W-:Y:S05]  /*a220*/  @!P0 NANOSLEEP.SYNCS 0x989680 ;  /* 0x009896800000895d */ /* 0x004fea0003900000 */
[----:B------:R-:W2:Y:S02]  /*a230*/  @!P0 SYNCS.PHASECHK.TRANS64 P0, [R8+URZ+0xe0], R5 ;  /* 0x0000e005080085a7 */ /* 0x000ea400080010ff */
[----:B--2---:R-:W-:Y:S05]  /*a240*/  @!P0 BRA `(.L_x_81) ;  /* 0xfffffffc00f08947 */ /* 0x004fea000383ffff */
[----:B------:R-:W-:Y:S05]  /*a250*/  BRA `(.L_x_181) ;  /* 0xffffffa000887947 */ /* 0x000fea000383ffff */
.L_x_84:
[----:B------:R-:W-:Y:S07]  /*a260*/  MOV R0, UR21 ;  /* 0x0000001500007c02 */ /* 0x000fee0008000f00 */
.L_x_182:
[----:B-1----:R1:W2:Y:S02]  /*a270*/  SYNCS.PHASECHK.TRANS64.TRYWAIT P1, [R0+URZ+0xd8], R5 ;  /* 0x0000d805000075a7 */ /* 0x0022a400080211ff */
[----:B--2---:R-:W-:Y:S05]  /*a280*/  @!P1 NANOSLEEP.SYNCS 0x989680 ;  /* 0x009896800000995d */ /* 0x004fea0003900000 */
[----:B------:R-:W2:Y:S02]  /*a290*/  @!P1 SYNCS.PHASECHK.TRANS64 P1, [R0+URZ+0xd8], R5 ;  /* 0x0000d805000095a7 */ /* 0x000ea400080210ff */
[----:B--2---:R-:W-:Y:S05]  /*a2a0*/  @!P1 BRA `(.L_x_182) ;  /* 0xfffffffc00f09947 */ /* 0x004fea000383ffff */
[----:B------:R-:W-:Y:S05]  /*a2b0*/  BRA `(.L_x_83) ;  /* 0xffffffa800047947 */ /* 0x000fea000383ffff */
.L_x_87:
[----:B-1----:R-:W-:Y:S07]  /*a2c0*/  MOV R5, UR21 ;  /* 0x0000001500057c02 */ /* 0x002fee0008000f00 */
.L_x_183:
[----:B-1----:R1:W2:Y:S02]  /*a2d0*/  SYNCS.PHASECHK.TRANS64.TRYWAIT P0, [R5+URZ+0xb0], R4 ;  /* 0x0000b004050075a7 */ /* 0x0022a400080011ff */
[----:B--2---:R-:W-:Y:S05]  /*a2e0*/  @!P0 NANOSLEEP.SYNCS 0x989680 ;  /* 0x009896800000895d */ /* 0x004fea0003900000 */
[----:B------:R-:W2:Y:S02]  /*a2f0*/  @!P0 SYNCS.PHASECHK.TRANS64 P0, [R5+URZ+0xb0], R4 ;  /* 0x0000b004050085a7 */ /* 0x000ea400080010ff */
[----:B--2---:R-:W-:Y:S05]  /*a300*/  @!P0 BRA `(.L_x_183) ;  /* 0xfffffffc00f08947 */ /* 0x004fea000383ffff */
[----:B------:R-:W-:Y:S05]  /*a310*/  BRA `(.L_x_184) ;  /* 0xffffffa8005c7947 */ /* 0x000fea000383ffff */
.L_x_88:
[----:B------:R-:W-:Y:S07]  /*a320*/  MOV R5, UR21 ;  /* 0x0000001500057c02 */ /* 0x000fee0008000f00 */
.L_x_185:
[----:B-1----:R1:W2:Y:S02]  /*a330*/  SYNCS.PHASECHK.TRANS64.TRYWAIT P0, [R5+URZ+0xb8], R4 ;  /* 0x0000b804050075a7 */ /* 0x0022a400080011ff */
[----:B--2---:R-:W-:Y:S05]  /*a340*/  @!P0 NANOSLEEP.SYNCS 0x989680 ;  /* 0x009896800000895d */ /* 0x004fea0003900000 */
[----:B------:R-:W2:Y:S02]  /*a350*/  @!P0 SYNCS.PHASECHK.TRANS64 P0, [R5+URZ+0xb8], R4 ;  /* 0x0000b804050085a7 */ /* 0x000ea400080010ff */
[----:B--2---:R-:W-:Y:S05]  /*a360*/  @!P0 BRA `(.L_x_185) ;  /* 0xfffffffc00f08947 */ /* 0x004fea000383ffff */
[----:B------:R-:W-:Y:S05]  /*a370*/  BRA `(.L_x_186) ;  /* 0xffffffa800947947 */ /* 0x000fea000383ffff */
.L_x_89:
[----:B-1----:R-:W-:Y:S07]  /*a380*/  MOV R5, UR21 ;  /* 0x0000001500057c02 */ /* 0x002fee0008000f00 */
.L_x_187:
[----:B-1----:R1:W2:Y:S02]  /*a390*/  SYNCS.PHASECHK.TRANS64.TRYWAIT P0, [R5+URZ+0xc0], R4 ;  /* 0x0000c004050075a7 */ /* 0x0022a400080011ff */
[----:B--2---:R-:W-:Y:S05]  /*a3a0*/  @!P0 NANOSLEEP.SYNCS 0x989680 ;  /* 0x009896800000895d */ /* 0x004fea0003900000 */
[----:B------:R-:W2:Y:S02]  /*a3b0*/  @!P0 SYNCS.PHASECHK.TRANS64 P0, [R5+URZ+0xc0], R4 ;  /* 0x0000c004050085a7 */ /* 0x000ea400080010ff */
[----:B--2---:R-:W-:Y:S05]  /*a3c0*/  @!P0 BRA `(.L_x_187) ;  /* 0xfffffffc00f08947 */ /* 0x004fea000383ffff */
[----:B------:R-:W-:Y:S05]  /*a3d0*/  BRA `(.L_x_188) ;  /* 0xffffffa800d87947 */ /* 0x000fea000383ffff */
.L_x_90:
[----:B-1----:R-:W-:Y:S07]  /*a3e0*/  MOV R5, UR21 ;  /* 0x0000001500057c02 */ /* 0x002fee0008000f00 */
.L_x_189:
[----:B-1----:R1:W2:Y:S02]  /*a3f0*/  SYNCS.PHASECHK.TRANS64.TRYWAIT P0, [R5+URZ+0xc8], R4 ;  /* 0x0000c804050075a7 */ /* 0x0022a400080011ff */
[----:B--2---:R-:W-:Y:S05]  /*a400*/  @!P0 NANOSLEEP.SYNCS 0x989680 ;  /* 0x009896800000895d */ /* 0x004fea0003900000 */
[----:B------:R-:W2:Y:S02]  /*a410*/  @!P0 SYNCS.PHASECHK.TRANS64 P0, [R5+URZ+0xc8], R4 ;  /* 0x0000c804050085a7 */ /* 0x000ea400080010ff */
[----:B--2---:R-:W-:Y:S05]  /*a420*/  @!P0 BRA `(.L_x_189) ;  /* 0xfffffffc00f08947 */ /* 0x004fea000383ffff */
[----:B------:R-:W-:Y:S05]  /*a430*/  BRA `(.L_x_190) ;  /* 0xffffffac00207947 */ /* 0x000fea000383ffff */
.L_x_92:
[----:B------:R-:W-:-:S07]  /*a440*/  MOV R0, UR21 ;  /* 0x0000001500007c02 */ /* 0x000fce0008000f00 */
.L_x_191:
[----:B-1----:R1:W2:Y:S02]  /*a450*/  SYNCS.PHASECHK.TRANS64.TRYWAIT P0, [R0+URZ+0xb0], R3 ;  /* 0x0000b003000075a7 */ /* 0x0022a400080011ff */
[----:B--2---:R-:W-:Y:S05]  /*a460*/  @!P0 NANOSLEEP.SYNCS 0x989680 ;  /* 0x009896800000895d */ /* 0x004fea0003900000 */
[----:B------:R-:W2:Y:S02]  /*a470*/  @!P0 SYNCS.PHASECHK.TRANS64 P0, [R0+URZ+0xb0], R3 ;  /* 0x0000b003000085a7 */ /* 0x000ea400080010ff */
[----:B--2---:R-:W-:Y:S05]  /*a480*/  @!P0 BRA `(.L_x_191) ;  /* 0xfffffffc00f08947 */ /* 0x004fea000383ffff */
[----:B------:R-:W-:Y:S05]  /*a490*/  BRA `(.L_x_192) ;  /* 0xffffffac00987947 */ /* 0x000fea000383ffff */
.L_x_93:
[----:B-1----:R-:W-:-:S07]  /*a4a0*/  MOV R0, UR21 ;  /* 0x0000001500007c02 */ /* 0x002fce0008000f00 */
.L_x_193:
[----:B-1----:R1:W2:Y:S02]  /*a4b0*/  SYNCS.PHASECHK.TRANS64.TRYWAIT P0, [R0+URZ+0xb8], R3 ;  /* 0x0000b803000075a7 */ /* 0x0022a400080011ff */
[----:B--2---:R-:W-:Y:S05]  /*a4c0*/  @!P0 NANOSLEEP.SYNCS 0x989680 ;  /* 0x009896800000895d */ /* 0x004fea0003900000 */
[----:B------:R-:W2:Y:S02]  /*a4d0*/  @!P0 SYNCS.PHASECHK.TRANS64 P0, [R0+URZ+0xb8], R3 ;  /* 0x0000b803000085a7 */ /* 0x000ea400080010ff */
[----:B--2---:R-:W-:Y:S05]  /*a4e0*/  @!P0 BRA `(.L_x_193) ;  /* 0xfffffffc00f08947 */ /* 0x004fea000383ffff */
[----:B------:R-:W-:Y:S05]  /*a4f0*/  BRA `(.L_x_194) ;  /* 0xffffffac00887947 */ /* 0x000fea000383ffff */
.L_x_94:
[----:B-1----:R-:W-:-:S07]  /*a500*/  MOV R0, UR21 ;  /* 0x0000001500007c02 */ /* 0x002fce0008000f00 */
.L_x_195:
[----:B-1----:R1:W2:Y:S02]  /*a510*/  SYNCS.PHASECHK.TRANS64.TRYWAIT P0, [R0+URZ+0xc0], R3 ;  /* 0x0000c003000075a7 */ /* 0x0022a400080011ff */
[----:B--2---:R-:W-:Y:S05]  /*a520*/  @!P0 NANOSLEEP.SYNCS 0x989680 ;  /* 0x009896800000895d */ /* 0x004fea0003900000 */
[----:B------:R-:W2:Y:S02]  /*a530*/  @!P0 SYNCS.PHASECHK.TRANS64 P0, [R0+URZ+0xc0], R3 ;  /* 0x0000c003000085a7 */ /* 0x000ea400080010ff */
[----:B--2---:R-:W-:Y:S05]  /*a540*/  @!P0 BRA `(.L_x_195) ;  /* 0xfffffffc00f08947 */ /* 0x004fea000383ffff */
[----:B------:R-:W-:Y:S05]  /*a550*/  BRA `(.L_x_196) ;  /* 0xffffffac00787947 */ /* 0x000fea000383ffff */
.L_x_96:
[----:B-1----:R1:W2:Y:S02]  /*a560*/  SYNCS.PHASECHK.TRANS64.TRYWAIT P0, [R3+URZ+0xe0], R0 ;  /* 0x0000e000030075a7 */ /* 0x0022a400080011ff */
[----:B--2---:R-:W-:Y:S05]  /*a570*/  @!P0 NANOSLEEP.SYNCS 0x989680 ;  /* 0x009896800000895d */ /* 0x004fea0003900000 */
[----:B------:R-:W2:Y:S02]  /*a580*/  @!P0 SYNCS.PHASECHK.TRANS64 P0, [R3+URZ+0xe0], R0 ;  /* 0x0000e000030085a7 */ /* 0x000ea400080010ff */
[----:B--2---:R-:W-:Y:S05]  /*a590*/  @!P0 BRA `(.L_x_96) ;  /* 0xfffffffc00f08947 */ /* 0x004fea000383ffff */
[----:B------:R-:W-:Y:S05]  /*a5a0*/  BRA `(.L_x_197) ;  /* 0xffffffb000447947 */ /* 0x000fea000383ffff */
.L_x_107:
[----:B-1----:R-:W-:Y:S04]  /*a5b0*/  MOV R0, UR44 ;  /* 0x0000002c00007c02 */ /* 0x002fe80008000f00 */
[----:B------:R1:W2:Y:S03]  /*a5c0*/  SYNCS.PHASECHK.TRANS64.TRYWAIT P1, [R0+URZ+0x90], R5 ;  /* 0x00009005000075a7 */ /* 0x0002a600080211ff */
[----:B--2---:R-:W-:Y:S05]  /*a5d0*/  @!P1 NANOSLEEP.SYNCS 0x989680 ;  /* 0x009896800000995d */ /* 0x004fea0003900000 */
[----:B------:R-:W2:Y:S02]  /*a5e0*/  @!P1 SYNCS.PHASECHK.TRANS64 P1, [R0+URZ+0x90], R5 ;  /* 0x00009005000095a7 */ /* 0x000ea400080210ff */
[----:B--2---:R-:W-:Y:S05]  /*a5f0*/  @!P1 BRA `(.L_x_107) ;  /* 0xfffffffc00ec9947 */ /* 0x004fea000383ffff */
[----:B------:R-:W-:Y:S05]  /*a600*/  BRA `(.L_x_106) ;  /* 0xffffffbc00d87947 */ /* 0x000fea000383ffff */
.L_x_109:
[----:B-1----:R1:W4:Y:S02]  /*a610*/  SYNCS.PHASECHK.TRANS64.TRYWAIT P0, [R98+URZ+0x100], R3 ;  /* 0x00010003620075a7 */ /* 0x00232400080011ff */
[----:B----4-:R-:W-:Y:S05]  /*a620*/  @!P0 NANOSLEEP.SYNCS 0x989680 ;  /* 0x009896800000895d */ /* 0x010fea0003900000 */
[----:B------:R-:W4:Y:S02]  /*a630*/  @!P0 SYNCS.PHASECHK.TRANS64 P0, [R98+URZ+0x100], R3 ;  /* 0x00010003620085a7 */ /* 0x000f2400080010ff */
[----:B----4-:R-:W-:Y:S05]  /*a640*/  @!P0 BRA `(.L_x_109) ;  /* 0xfffffffc00f08947 */ /* 0x010fea000383ffff */
[----:B------:R-:W-:Y:S05]  /*a650*/  BRA `(.L_x_108) ;  /* 0xffffffc000047947 */ /* 0x000fea000383ffff */
.L_x_118:
[----:B--2---:R2:W3:Y:S02]  /*a660*/  SYNCS.PHASECHK.TRANS64.TRYWAIT P0, [R3+URZ+0x90], R0 ;  /* 0x00009000030075a7 */ /* 0x0044e400080011ff */
[----:B---3--:R-:W-:Y:S05]  /*a670*/  @!P0 NANOSLEEP.SYNCS 0x989680 ;  /* 0x009896800000895d */ /* 0x008fea0003900000 */
[----:B------:R-:W3:Y:S02]  /*a680*/  @!P0 SYNCS.PHASECHK.TRANS64 P0, [R3+URZ+0x90], R0 ;  /* 0x00009000030085a7 */ /* 0x000ee400080010ff */
[----:B---3--:R-:W-:Y:S05]  /*a690*/  @!P0 BRA `(.L_x_118) ;  /* 0xfffffffc00f08947 */ /* 0x008fea000383ffff */
[----:B------:R-:W-:Y:S05]  /*a6a0*/  BRA `(.L_x_117) ;  /* 0xffffffc800e87947 */ /* 0x000fea000383ffff */
.L_x_126:
[----:B-1----:R1:W3:Y:S02]  /*a6b0*/  SYNCS.PHASECHK.TRANS64.TRYWAIT P0, [R63+URZ+0x90], R4 ;  /* 0x000090043f0075a7 */ /* 0x0022e400080011ff */
[----:B---3--:R-:W-:Y:S05]  /*a6c0*/  @!P0 NANOSLEEP.SYNCS 0x989680 ;  /* 0x009896800000895d */ /* 0x008fea0003900000 */
[----:B------:R-:W3:Y:S02]  /*a6d0*/  @!P0 SYNCS.PHASECHK.TRANS64 P0, [R63+URZ+0x90], R4 ;  /* 0x000090043f0085a7 */ /* 0x000ee400080010ff */
[----:B---3--:R-:W-:Y:S05]  /*a6e0*/  @!P0 BRA `(.L_x_126) ;  /* 0xfffffffc00f08947 */ /* 0x008fea000383ffff */
[----:B------:R-:W-:Y:S05]  /*a6f0*/  BRA `(.L_x_125) ;  /* 0xffffffd400f07947 */ /* 0x000fea000383ffff */
.L_x_134:
[----:B-1----:R1:W3:Y:S02]  /*a700*/  SYNCS.PHASECHK.TRANS64.TRYWAIT P0, [R108+URZ+0x90], R3 ;  /* 0x000090036c0075a7 */ /* 0x0022e400080011ff */
[----:B---3--:R-:W-:Y:S05]  /*a710*/  @!P0 NANOSLEEP.SYNCS 0x989680 ;  /* 0x009896800000895d */ /* 0x008fea0003900000 */
[----:B------:R-:W3:Y:S02]  /*a720*/  @!P0 SYNCS.PHASECHK.TRANS64 P0, [R108+URZ+0x90], R3 ;  /* 0x000090036c0085a7 */ /* 0x000ee400080010ff */
[----:B---3--:R-:W-:Y:S05]  /*a730*/  @!P0 BRA `(.L_x_134) ;  /* 0xfffffffc00f08947 */ /* 0x008fea000383ffff */
[----:B------:R-:W-:Y:S05]  /*a740*/  BRA `(.L_x_133) ;  /* 0xffffffe000f47947 */ /* 0x000fea000383ffff */
        .weak           $__internal_0_$__cuda_sm10x_tcgen05_guardrail_trap_col_being_dealloced_not_returned_by_alloc
        .type           $__internal_0_$__cuda_sm10x_tcgen05_guardrail_trap_col_being_dealloced_not_returned_by_alloc,@function
        .size           $__internal_0_$__cuda_sm10x_tcgen05_guardrail_trap_col_being_dealloced_not_returned_by_alloc,($__internal_1_$__cuda_sm10x_tcgen05_guardrail_trap_phase_invalid_during_alloc - $__internal_0_$__cuda_sm10x_tcgen05_guardrail_trap_col_being_dealloced_not_returned_by_alloc)
$__internal_0_$__cuda_sm10x_tcgen05_guardrail_trap_col_being_dealloced_not_returned_by_alloc:
[----:B------:R-:W-:Y:S05]  /*a750*/  BPT.TRAP 0x1 ;  /* 0x000000040000795c */ /* 0x000fea0000300000 */
[----:B------:R-:W-:-:S04]  /*a760*/  HFMA2 R3, -RZ, RZ, 0, 0 ;  /* 0x00000000ff037431 */ /* 0x000fc800000001ff */
[----:B------:R-:W-:Y:S05]  /*a770*/  RET.REL.NODEC R2 `(_ZN7cutlass13device_kernelINS_4gemm6kernel13GemmUniversalIN4cute5tupleIJiiiiEEENS1_10collective13CollectiveMmaINS1_35MainloopSm100TmaUmmaWarpSpecializedILi9ELi2ELi4ENS5_IJNS4_1CILi4EEENSA_ILi1EEESC_EEEEENS5_IJNSA_ILi64EEENSA_ILi256EEENSA_ILi32EEEEEENS_10bfloat16_tENS5_IJlSC_lEEESJ_SK_NS4_8TiledMMAINS4_8MMA_AtomIJNS4_20SM100_MMA_F16BF16_SSISJ_SJ_fLi64ELi256ELNS4_4UMMA5MajorE0ELSP_0ELNSO_7ScaleInE0ELSQ_0EEEEEENS4_6LayoutINS5_IJSC_SC_SC_EEENS5_IJNSA_ILi0EEESV_SV_EEEEENS5_IJNS4_10UnderscoreESY_SY_EEEEENS4_13SM90_TMA_LOADENS4_14ComposedLayoutINS4_7SwizzleILi2ELi4ELi3EEENS4_18smem_ptr_flag_bitsILi16EEENST_INS5_IJNSA_ILi8EEESH_EEENS5_IJSH_SC_EEEEEEEvNS4_8identityENS4_23SM90_TMA_LOAD_MULTICASTES1B_vS1C_EENS_8epilogue10collective18CollectiveEpilogueINS1F_23Sm100TmaWarpSpecializedILi4ELi2ELi32ELb1ELb0EEEJSI_NS5_IJNST_ISF_SC_EES1K_EEESJ_SK_SJ_SK_NS1F_6fusion15FusionCallbacksIS1J_NS1M_17LinearCombinationISJ_fSJ_fLNS_15FloatRoundStyleE2EEESI_S1L_JEEENS4_5SM1004TMEM4LOAD26SM100_TMEM_LOAD_16dp256b8xES11_NS12_INS13_ILi3ELi4ELi3EEES16_NST_INS5_IJS17_SF_EEENS5_IJSF_SC_EEEEEEENS4_17SM75_U32x4_LDSM_NENS4_14SM90_TMA_STOREES20_NS4_17SM90_U32x4_STSM_NENS4_39AutoVectorizingCopyWithAssumedAlignmentILi128EEEEEEvvEEEEvNT_6ParamsE) ;  /* 0xffffff5802207950 */ /* 0x000fea0003c3ffff */
        .weak           $__internal_1_$__cuda_sm10x_tcgen05_guardrail_trap_phase_invalid_during_alloc
        .type           $__internal_1_$__cuda_sm10x_tcgen05_guardrail_trap_phase_invalid_during_alloc,@function
        .size           $__internal_1_$__cuda_sm10x_tcgen05_guardrail_trap_phase_invalid_during_alloc,($__internal_2_$__cuda_sm10x_tcgen05_guardrail_trap_unallocated_columns_being_dealloced - $__internal_1_$__cuda_sm10x_tcgen05_guardrail_trap_phase_invalid_during_alloc)
$__internal_1_$__cuda_sm10x_tcgen05_guardrail_trap_phase_invalid_during_alloc:
[----:B------:R-:W-:Y:S05]  /*a780*/  BPT.TRAP 0x1 ;  /* 0x000000040000795c */ /* 0x000fea0000300000 */
[----:B------:R-:W-:-:S04]  /*a790*/  MOV R5, 0x0 ;  /* 0x0000000000057802 */ /* 0x000fc80000000f00 */
[----:B------:R-:W-:Y:S05]  /*a7a0*/  RET.REL.NODEC R4 `(_ZN7cutlass13device_kernelINS_4gemm6kernel13GemmUniversalIN4cute5tupleIJiiiiEEENS1_10collective13CollectiveMmaINS1_35MainloopSm100TmaUmmaWarpSpecializedILi9ELi2ELi4ENS5_IJNS4_1CILi4EEENSA_ILi1EEESC_EEEEENS5_IJNSA_ILi64EEENSA_ILi256EEENSA_ILi32EEEEEENS_10bfloat16_tENS5_IJlSC_lEEESJ_SK_NS4_8TiledMMAINS4_8MMA_AtomIJNS4_20SM100_MMA_F16BF16_SSISJ_SJ_fLi64ELi256ELNS4_4UMMA5MajorE0ELSP_0ELNSO_7ScaleInE0ELSQ_0EEEEEENS4_6LayoutINS5_IJSC_SC_SC_EEENS5_IJNSA_ILi0EEESV_SV_EEEEENS5_IJNS4_10UnderscoreESY_SY_EEEEENS4_13SM90_TMA_LOADENS4_14ComposedLayoutINS4_7SwizzleILi2ELi4ELi3EEENS4_18smem_ptr_flag_bitsILi16EEENST_INS5_IJNSA_ILi8EEESH_EEENS5_IJSH_SC_EEEEEEEvNS4_8identityENS4_23SM90_TMA_LOAD_MULTICASTES1B_vS1C_EENS_8epilogue10collective18CollectiveEpilogueINS1F_23Sm100TmaWarpSpecializedILi4ELi2ELi32ELb1ELb0EEEJSI_NS5_IJNST_ISF_SC_EES1K_EEESJ_SK_SJ_SK_NS1F_6fusion15FusionCallbacksIS1J_NS1M_17LinearCombinationISJ_fSJ_fLNS_15FloatRoundStyleE2EEESI_S1L_JEEENS4_5SM1004TMEM4LOAD26SM100_TMEM_LOAD_16dp256b8xES11_NS12_INS13_ILi3ELi4ELi3EEES16_NST_INS5_IJS17_SF_EEENS5_IJSF_SC_EEEEEEENS4_17SM75_U32x4_LDSM_NENS4_14SM90_TMA_STOREES20_NS4_17SM90_U32x4_STSM_NENS4_39AutoVectorizingCopyWithAssumedAlignmentILi128EEEEEEvvEEEEvNT_6ParamsE) ;  /* 0xffffff5804147950 */ /* 0x000fea0003c3ffff */
        .weak           $__internal_2_$__cuda_sm10x_tcgen05_guardrail_trap_unallocated_columns_being_dealloced
        .type           $__internal_2_$__cuda_sm10x_tcgen05_guardrail_trap_unallocated_columns_being_dealloced,@function
        .size           $__internal_2_$__cuda_sm10x_tcgen05_guardrail_trap_unallocated_columns_being_dealloced,(.L_x_199 - $__internal_2_$__cuda_sm10x_tcgen05_guardrail_trap_unallocated_columns_being_dealloced)
$__internal_2_$__cuda_sm10x_tcgen05_guardrail_trap_unallocated_columns_being_dealloced:
[----:B------:R-:W-:Y:S05]  /*a7b0*/  BPT.TRAP 0x1 ;  /* 0x000000040000795c */ /* 0x000fea0000300000 */
[----:B------:R-:W-:-:S04]  /*a7c0*/  HFMA2 R3, -RZ, RZ, 0, 0 ;  /* 0x00000000ff037431 */ /* 0x000fc800000001ff */
[----:B------:R-:W-:Y:S05]  /*a7d0*/  RET.REL.NODEC R2 `(_ZN7cutlass13device_kernelINS_4gemm6kernel13GemmUniversalIN4cute5tupleIJiiiiEEENS1_10collective13CollectiveMmaINS1_35MainloopSm100TmaUmmaWarpSpecializedILi9ELi2ELi4ENS5_IJNS4_1CILi4EEENSA_ILi1EEESC_EEEEENS5_IJNSA_ILi64EEENSA_ILi256EEENSA_ILi32EEEEEENS_10bfloat16_tENS5_IJlSC_lEEESJ_SK_NS4_8TiledMMAINS4_8MMA_AtomIJNS4_20SM100_MMA_F16BF16_SSISJ_SJ_fLi64ELi256ELNS4_4UMMA5MajorE0ELSP_0ELNSO_7ScaleInE0ELSQ_0EEEEEENS4_6LayoutINS5_IJSC_SC_SC_EEENS5_IJNSA_ILi0EEESV_SV_EEEEENS5_IJNS4_10UnderscoreESY_SY_EEEEENS4_13SM90_TMA_LOADENS4_14ComposedLayoutINS4_7SwizzleILi2ELi4ELi3EEENS4_18smem_ptr_flag_bitsILi16EEENST_INS5_IJNSA_ILi8EEESH_EEENS5_IJSH_SC_EEEEEEEvNS4_8identityENS4_23SM90_TMA_LOAD_MULTICASTES1B_vS1C_EENS_8epilogue10collective18CollectiveEpilogueINS1F_23Sm100TmaWarpSpecializedILi4ELi2ELi32ELb1ELb0EEEJSI_NS5_IJNST_ISF_SC_EES1K_EEESJ_SK_SJ_SK_NS1F_6fusion15FusionCallbacksIS1J_NS1M_17LinearCombinationISJ_fSJ_fLNS_15FloatRoundStyleE2EEESI_S1L_JEEENS4_5SM1004TMEM4LOAD26SM100_TMEM_LOAD_16dp256b8xES11_NS12_INS13_ILi3ELi4ELi3EEES16_NST_INS5_IJS17_SF_EEENS5_IJSF_SC_EEEEEEENS4_17SM75_U32x4_LDSM_NENS4_14SM90_TMA_STOREES20_NS4_17SM90_U32x4_STSM_NENS4_39AutoVectorizingCopyWithAssumedAlignmentILi128EEEEEEvvEEEEvNT_6ParamsE) ;  /* 0xffffff5802087950 */ /* 0x000fea0003c3ffff */
.L_x_198:
[----:B------:R-:W-:-:S00]  /*a7e0*/  BRA `(.L_x_198) ;  /* 0xfffffffc00fc7947 */ /* 0x000fc0000383ffff */
[----:B------:R-:W-:-:S00]  /*a7f0*/  NOP ;  /* 0x0000000000007918 */ /* 0x000fc00000000000 */
        /* <DEDUP_REMOVED lines=8> */
.L_x_199:


//--------------------- .nv.global.init           --------------------------
	.section	.nv.global.init,"aw",@progbits
.nv.global.init:
	.type		$str$27,@object
	.size		$str$27,($str$28 - $str$27)
$str$27:
        /*0000*/ 	.byte	0x28, 0x61, 0x64, 0x64, 0x72, 0x65, 0x73, 0x73, 0x20, 0x26, 0x20, 0x6d, 0x61, 0x73, 0x6b, 0x29
        /*0010*/ 	.byte	0x20, 0x3d, 0x3d, 0x20, 0x30, 0x00
	.type		$str$28,@object
	.size		$str$28,($str$26 - $str$28)
$str$28:
        /*0016*/ 	.byte	0x2f, 0x74, 0x6d, 0x70, 0x2f, 0x63, 0x75, 0x74, 0x6c, 0x61, 0x73, 0x73, 0x5f, 0x73, 0x77, 0x65
        /*0026*/ 	.byte	0x65, 0x70, 0x5f, 0x73, 0x72, 0x63, 0x2f, 0x69, 0x6e, 0x63, 0x6c, 0x75, 0x64, 0x65, 0x2f, 0x63
        /*0036*/ 	.byte	0x75, 0x74, 0x65, 0x2f, 0x70, 0x6f, 0x69, 0x6e, 0x74, 0x65, 0x72, 0x5f, 0x66, 0x6c, 0x61, 0x67
        /*0046*/ 	.byte	0x67, 0x65, 0x64, 0x2e, 0x68, 0x70, 0x70, 0x00
	.type		$str$26,@object
	.size		$str$26,($str$25 - $str$26)
$str$26:
        /*004e*/ 	.byte	0x2f, 0x74, 0x6d, 0x70, 0x2f, 0x63, 0x75, 0x74, 0x6c, 0x61, 0x73, 0x73, 0x5f, 0x73, 0x77, 0x65
        /*005e*/ 	.byte	0x65, 0x70, 0x5f, 0x73, 0x72, 0x63, 0x2f, 0x69, 0x6e, 0x63, 0x6c, 0x75, 0x64, 0x65, 0x2f, 0x63
        /*006e*/ 	.byte	0x75, 0x74, 0x65, 0x2f, 0x61, 0x74, 0x6f, 0x6d, 0x2f, 0x63, 0x6f, 0x70, 0x79, 0x5f, 0x74, 0x72
        /*007e*/ 	.byte	0x61, 0x69, 0x74, 0x73, 0x5f, 0x73, 0x6d, 0x31, 0x30, 0x30, 0x2e, 0x68, 0x70, 0x70, 0x00
	.type		$str$25,@object
	.size		$str$25,(__unnamed_1 - $str$25)
$str$25:
        /*008d*/ 	.byte	0x28, 0x28, 0x75, 0x69, 0x6e, 0x74, 0x33, 0x32, 0x5f, 0x74, 0x28, 0x74, 0x68, 0x72, 0x65, 0x61
        /*009d*/ 	.byte	0x64, 0x49, 0x64, 0x78, 0x2e, 0x78, 0x29, 0x20, 0x2f, 0x20, 0x33, 0x32, 0x29, 0x20, 0x25, 0x20
        /*00ad*/ 	.byte	0x34, 0x29, 0x20, 0x3d, 0x3d, 0x20, 0x28, 0x28, 0x28, 0x74, 0x6d, 0x65, 0x6d, 0x5f, 0x61, 0x64
        /*00bd*/ 	.byte	0x64, 0x72, 0x20, 0x3e, 0x3e, 0x20, 0x31, 0x36, 0x29, 0x20, 0x2f, 0x20, 0x33, 0x32, 0x29, 0x20
        /*00cd*/ 	.byte	0x25, 0x20, 0x34, 0x29, 0x00
	.type		__unnamed_1,@object
	.size		__unnamed_1,(__unnamed_2 - __unnamed_1)
__unnamed_1:
        /*00d2*/ 	.byte	0x61, 0x75, 0x74, 0x6f, 0x20, 0x63, 0x75, 0x74, 0x65, 0x3a, 0x3a, 0x61, 0x73, 0x5f, 0x70, 0x6f
        /* <DEDUP_REMOVED lines=24> */
        /*0262*/ 	.byte	0x30, 0x39, 0x36, 0x3e, 0x3e, 0x3e, 0x3e, 0x5d, 0x00
	.type		__unnamed_2,@object
	.size		__unnamed_2,(.L_2 - __unnamed_2)
__unnamed_2:
        /* <DEDUP_REMOVED lines=46> */
        /*054b*/ 	.byte	0x75, 0x74, 0x65, 0x3a, 0x3a, 0x43, 0x3c, 0x30, 0x3e, 0x3e, 0x3e, 0x3e, 0x5d, 0x00
.L_2:


//--------------------- .nv.shared._ZN7cutlass13device_kernelINS_4gemm6kernel13GemmUniversalIN4cute5tupleIJiiiiEEENS1_10collective13CollectiveMmaINS1_35MainloopSm100TmaUmmaWarpSpecializedILi9ELi2ELi4ENS5_IJNS4_1CILi4EEENSA_ILi1EEESC_EEEEENS5_IJNSA_ILi64EEENSA_ILi256EEENSA_ILi32EEEEEENS_10bfloat16_tENS5_IJlSC_lEEESJ_SK_NS4_8TiledMMAINS4_8MMA_AtomIJNS4_20SM100_MMA_F16BF16_SSISJ_SJ_fLi64ELi256ELNS4_4UMMA5MajorE0ELSP_0ELNSO_7ScaleInE0ELSQ_0EEEEEENS4_6LayoutINS5_IJSC_SC_SC_EEENS5_IJNSA_ILi0EEESV_SV_EEEEENS5_IJNS4_10UnderscoreESY_SY_EEEEENS4_13SM90_TMA_LOADENS4_14ComposedLayoutINS4_7SwizzleILi2ELi4ELi3EEENS4_18smem_ptr_flag_bitsILi16EEENST_INS5_IJNSA_ILi8EEESH_EEENS5_IJSH_SC_EEEEEEEvNS4_8identityENS4_23SM90_TMA_LOAD_MULTICASTES1B_vS1C_EENS_8epilogue10collective18CollectiveEpilogueINS1F_23Sm100TmaWarpSpecializedILi4ELi2ELi32ELb1ELb0EEEJSI_NS5_IJNST_ISF_SC_EES1K_EEESJ_SK_SJ_SK_NS1F_6fusion15FusionCallbacksIS1J_NS1M_17LinearCombinationISJ_fSJ_fLNS_15FloatRoundStyleE2EEESI_S1L_JEEENS4_5SM1004TMEM4LOAD26SM100_TMEM_LOAD_16dp256b8xES11_NS12_INS13_ILi3ELi4ELi3EEES16_NST_INS5_IJS17_SF_EEENS5_IJSF_SC_EEEEEEENS4_17SM75_U32x4_LDSM_NENS4_14SM90_TMA_STOREES20_NS4_17SM90_U32x4_STSM_NENS4_39AutoVectorizingCopyWithAssumedAlignmentILi128EEEEEEvvEEEEvNT_6ParamsE --------------------------
	.section	.nv.shared._ZN7cutlass13device_kernelINS_4gemm6kernel13GemmUniversalIN4cute5tupleIJiiiiEEENS1_10collective13CollectiveMmaINS1_35MainloopSm100TmaUmmaWarpSpecializedILi9ELi2ELi4ENS5_IJNS4_1CILi4EEENSA_ILi1EEESC_EEEEENS5_IJNSA_ILi64EEENSA_ILi256EEENSA_ILi32EEEEEENS_10bfloat16_tENS5_IJlSC_lEEESJ_SK_NS4_8TiledMMAINS4_8MMA_AtomIJNS4_20SM100_MMA_F16BF16_SSISJ_SJ_fLi64ELi256ELNS4_4UMMA5MajorE0ELSP_0ELNSO_7ScaleInE0ELSQ_0EEEEEENS4_6LayoutINS5_IJSC_SC_SC_EEENS5_IJNSA_ILi0EEESV_SV_EEEEENS5_IJNS4_10UnderscoreESY_SY_EEEEENS4_13SM90_TMA_LOADENS4_14ComposedLayoutINS4_7SwizzleILi2ELi4ELi3EEENS4_18smem_ptr_flag_bitsILi16EEENST_INS5_IJNSA_ILi8EEESH_EEENS5_IJSH_SC_EEEEEEEvNS4_8identityENS4_23SM90_TMA_LOAD_MULTICASTES1B_vS1C_EENS_8epilogue10collective18CollectiveEpilogueINS1F_23Sm100TmaWarpSpecializedILi4ELi2ELi32ELb1ELb0EEEJSI_NS5_IJNST_ISF_SC_EES1K_EEESJ_SK_SJ_SK_NS1F_6fusion15FusionCallbacksIS1J_NS1M_17LinearCombinationISJ_fSJ_fLNS_15FloatRoundStyleE2EEESI_S1L_JEEENS4_5SM1004TMEM4LOAD26SM100_TMEM_LOAD_16dp256b8xES11_NS12_INS13_ILi3ELi4ELi3EEES16_NST_INS5_IJS17_SF_EEENS5_IJSF_SC_EEEEEEENS4_17SM75_U32x4_LDSM_NENS4_14SM90_TMA_STOREES20_NS4_17SM90_U32x4_STSM_NENS4_39AutoVectorizingCopyWithAssumedAlignmentILi128EEEEEEvvEEEEvNT_6ParamsE,"aw",@nobits
	.sectionflags	@""
	.align	16
	.zero		1024


//--------------------- .nv.shared.reserved.0     --------------------------
	.section	.nv.shared.reserved.0,"aw",@nobits
	.weak		__nv_reservedSMEM_offset_0_alias
	.size		__nv_reservedSMEM_offset_0_alias, 0, 64
	.other		__nv_reservedSMEM_offset_0_alias,@"STO_CUDA_RESERVED_SHARED STV_DEFAULT"
__nv_reservedSMEM_offset_0_alias:
	.zero		0
.nv.shared.reserved.0:
	.zero		64
	.weak		__nv_reservedSMEM_tcgen05_partition
	.type		__nv_reservedSMEM_tcgen05_partition,@object
	.size		__nv_reservedSMEM_tcgen05_partition,(.L_0 - __nv_reservedSMEM_tcgen05_partition)
__nv_reservedSMEM_tcgen05_partition:
	.zero		32
.L_0:


//--------------------- .nv.global                --------------------------
	.section	.nv.global,"aw",@nobits
.nv.global:
	.type		_ZN40_INTERNAL_bfb7c753_4_k_cu_25982586_175834cute1_E,@object
	.size		_ZN40_INTERNAL_bfb7c753_4_k_cu_25982586_175834cute1_E,(_ZN40_INTERNAL_bfb7c753_4_k_cu_25982586_175834cuda3std3__45__cpo6cbeginE - _ZN40_INTERNAL_bfb7c753_4_k_cu_25982586_175834cute1_E)
_ZN40_INTERNAL_bfb7c753_4_k_cu_25982586_175834cute1_E:
	.zero		1
	.type		_ZN40_INTERNAL_bfb7c753_4_k_cu_25982586_175834cuda3std3__45__cpo6cbeginE,@object
	.size		_ZN40_INTERNAL_bfb7c753_4_k_cu_25982586_175834cuda3std3__45__cpo6cbeginE,(_ZN40_INTERNAL_bfb7c753_4_k_cu_25982586_175834cuda3std3__48in_placeE - _ZN40_INTERNAL_bfb7c753_4_k_cu_25982586_175834cuda3std3__45__cpo6cbeginE)
_ZN40_INTERNAL_bfb7c753_4_k_cu_25982586_175834cuda3std3__45__cpo6cbeginE:
	.zero		1
	.type		_ZN40_INTERNAL_bfb7c753_4_k_cu_25982586_175834cuda3std3__48in_placeE,@object
	.size		_ZN40_INTERNAL_bfb7c753_4_k_cu_25982586_175834cuda3std3__48in_placeE,(_ZN40_INTERNAL_bfb7c753_4_k_cu_25982586_175834cuda3std6ranges3__45__cpo9iter_moveE - _ZN40_INTERNAL_bfb7c753_4_k_cu_25982586_175834cuda3std3__48in_placeE)
_ZN40_INTERNAL_bfb7c753_4_k_cu_25982586_175834cuda3std3__48in_placeE:
	.zero		1
	.type		_ZN40_INTERNAL_bfb7c753_4_k_cu_25982586_175834cuda3std6ranges3__45__cpo9iter_moveE,@object
	.size		_ZN40_INTERNAL_bfb7c753_4_k_cu_25982586_175834cuda3std6ranges3__45__cpo9iter_moveE,(_ZN40_INTERNAL_bfb7c753_4_k_cu_25982586_175834cuda3std3__45__cpo5beginE - _ZN40_INTERNAL_bfb7c753_4_k_cu_25982586_175834cuda3std6ranges3__45__cpo9iter_moveE)
_ZN40_INTERNAL_bfb7c753_4_k_cu_25982586_175834cuda3std6ranges3__45__cpo9iter_moveE:
	.zero		1
	.type		_ZN40_INTERNAL_bfb7c753_4_k_cu_25982586_175834cuda3std3__45__cpo5beginE,@object
	.size		_ZN40_INTERNAL_bfb7c753_4_k_cu_25982586_175834cuda3std3__45__cpo5beginE,(_ZN40_INTERNAL_bfb7c753_4_k_cu_25982586_175834cuda3std3__442_GLOBAL__N__bfb7c753_4_k_cu_25982586_175836ignoreE - _ZN40_INTERNAL_bfb7c753_4_k_cu_25982586_175834cuda3std3__45__cpo5beginE)
_ZN40_INTERNAL_bfb7c753_4_k_cu_25982586_175834cuda3std3__45__cpo5beginE:
	.zero		1
	.type		_ZN40_INTERNAL_bfb7c753_4_k_cu_25982586_175834cuda3std3__442_GLOBAL__N__bfb7c753_4_k_cu_25982586_175836ignoreE,@object
	.size		_ZN40_INTERNAL_bfb7c753_4_k_cu_25982586_175834cuda3std3__442_GLOBAL__N__bfb7c753_4_k_cu_25982586_175836ignoreE,(_ZN40_INTERNAL_bfb7c753_4_k_cu_25982586_175834cute7productE - _ZN40_INTERNAL_bfb7c753_4_k_cu_25982586_175834cuda3std3__442_GLOBAL__N__bfb7c753_4_k_cu_25982586_175836ignoreE)
_ZN40_INTERNAL_bfb7c753_4_k_cu_25982586_175834cuda3std3__442_GLOBAL__N__bfb7c753_4_k_cu_25982586_175836ignoreE:
	.zero		1
	.type		_ZN40_INTERNAL_bfb7c753_4_k_cu_25982586_175834cute7productE,@object
	.size		_ZN40_INTERNAL_bfb7c753_4_k_cu_25982586_175834cute7productE,(_ZN40_INTERNAL_bfb7c753_4_k_cu_25982586_175834cuda3std3__45__cpo3endE - _ZN40_INTERNAL_bfb7c753_4_k_cu_25982586_175834cute7productE)
_ZN40_INTERNAL_bfb7c753_4_k_cu_25982586_175834cute7productE:
	.zero		1
	.type		_ZN40_INTERNAL_bfb7c753_4_k_cu_25982586_175834cuda3std3__45__cpo3endE,@object
	.size		_ZN40_INTERNAL_bfb7c753_4_k_cu_25982586_175834cuda3std3__45__cpo3endE,(_ZN40_INTERNAL_bfb7c753_4_k_cu_25982586_175834cuda3std3__419piecewise_constructE - _ZN40_INTERNAL_bfb7c753_4_k_cu_25982586_175834cuda3std3__45__cpo3endE)
_ZN40_INTERNAL_bfb7c753_4_k_cu_25982586_175834cuda3std3__45__cpo3endE:
	.zero		1
	.type		_ZN40_INTERNAL_bfb7c753_4_k_cu_25982586_175834cuda3std3__419piecewise_constructE,@object
	.size		_ZN40_INTERNAL_bfb7c753_4_k_cu_25982586_175834cuda3std3__419piecewise_constructE,(_ZN40_INTERNAL_bfb7c753_4_k_cu_25982586_175834cuda3std3__45__cpo4cendE - _ZN40_INTERNAL_bfb7c753_4_k_cu_25982586_175834cuda3std3__419piecewise_constructE)
_ZN40_INTERNAL_bfb7c753_4_k_cu_25982586_175834cuda3std3__419piecewise_constructE:
	.zero		1
	.type		_ZN40_INTERNAL_bfb7c753_4_k_cu_25982586_175834cuda3std3__45__cpo4cendE,@object
	.size		_ZN40_INTERNAL_bfb7c753_4_k_cu_25982586_175834cuda3std3__45__cpo4cendE,(_ZN40_INTERNAL_bfb7c753_4_k_cu_25982586_175834cuda3std6ranges3__45__cpo4swapE - _ZN40_INTERNAL_bfb7c753_4_k_cu_25982586_175834cuda3std3__45__cpo4cendE)
_ZN40_INTERNAL_bfb7c753_4_k_cu_25982586_175834cuda3std3__45__cpo4cendE:
	.zero		1
	.type		_ZN40_INTERNAL_bfb7c753_4_k_cu_25982586_175834cuda3std6ranges3__45__cpo4swapE,@object
	.size		_ZN40_INTERNAL_bfb7c753_4_k_cu_25982586_175834cuda3std6ranges3__45__cpo4swapE,(.L_10 - _ZN40_INTERNAL_bfb7c753_4_k_cu_25982586_175834cuda3std6ranges3__45__cpo4swapE)
_ZN40_INTERNAL_bfb7c753_4_k_cu_25982586_175834cuda3std6ranges3__45__cpo4swapE:
	.zero		1
.L_10:


//--------------------- .nv.constant0._ZN7cutlass13device_kernelINS_4gemm6kernel13GemmUniversalIN4cute5tupleIJiiiiEEENS1_10collective13CollectiveMmaINS1_35MainloopSm100TmaUmmaWarpSpecializedILi9ELi2ELi4ENS5_IJNS4_1CILi4EEENSA_ILi1EEESC_EEEEENS5_IJNSA_ILi64EEENSA_ILi256EEENSA_ILi32EEEEEENS_10bfloat16_tENS5_IJlSC_lEEESJ_SK_NS4_8TiledMMAINS4_8MMA_AtomIJNS4_20SM100_MMA_F16BF16_SSISJ_SJ_fLi64ELi256ELNS4_4UMMA5MajorE0ELSP_0ELNSO_7ScaleInE0ELSQ_0EEEEEENS4_6LayoutINS5_IJSC_SC_SC_EEENS5_IJNSA_ILi0EEESV_SV_EEEEENS5_IJNS4_10UnderscoreESY_SY_EEEEENS4_13SM90_TMA_LOADENS4_14ComposedLayoutINS4_7SwizzleILi2ELi4ELi3EEENS4_18smem_ptr_flag_bitsILi16EEENST_INS5_IJNSA_ILi8EEESH_EEENS5_IJSH_SC_EEEEEEEvNS4_8identityENS4_23SM90_TMA_LOAD_MULTICASTES1B_vS1C_EENS_8epilogue10collective18CollectiveEpilogueINS1F_23Sm100TmaWarpSpecializedILi4ELi2ELi32ELb1ELb0EEEJSI_NS5_IJNST_ISF_SC_EES1K_EEESJ_SK_SJ_SK_NS1F_6fusion15FusionCallbacksIS1J_NS1M_17LinearCombinationISJ_fSJ_fLNS_15FloatRoundStyleE2EEESI_S1L_JEEENS4_5SM1004TMEM4LOAD26SM100_TMEM_LOAD_16dp256b8xES11_NS12_INS13_ILi3ELi4ELi3EEES16_NST_INS5_IJS17_SF_EEENS5_IJSF_SC_EEEEEEENS4_17SM75_U32x4_LDSM_NENS4_14SM90_TMA_STOREES20_NS4_17SM90_U32x4_STSM_NENS4_39AutoVectorizingCopyWithAssumedAlignmentILi128EEEEEEvvEEEEvNT_6ParamsE --------------------------
	.section	.nv.constant0._ZN7cutlass13device_kernelINS_4gemm6kernel13GemmUniversalIN4cute5tupleIJiiiiEEENS1_10collective13CollectiveMmaINS1_35MainloopSm100TmaUmmaWarpSpecializedILi9ELi2ELi4ENS5_IJNS4_1CILi4EEENSA_ILi1EEESC_EEEEENS5_IJNSA_ILi64EEENSA_ILi256EEENSA_ILi32EEEEEENS_10bfloat16_tENS5_IJlSC_lEEESJ_SK_NS4_8TiledMMAINS4_8MMA_AtomIJNS4_20SM100_MMA_F16BF16_SSISJ_SJ_fLi64ELi256ELNS4_4UMMA5MajorE0ELSP_0ELNSO_7ScaleInE0ELSQ_0EEEEEENS4_6LayoutINS5_IJSC_SC_SC_EEENS5_IJNSA_ILi0EEESV_SV_EEEEENS5_IJNS4_10UnderscoreESY_SY_EEEEENS4_13SM90_TMA_LOADENS4_14ComposedLayoutINS4_7SwizzleILi2ELi4ELi3EEENS4_18smem_ptr_flag_bitsILi16EEENST_INS5_IJNSA_ILi8EEESH_EEENS5_IJSH_SC_EEEEEEEvNS4_8identityENS4_23SM90_TMA_LOAD_MULTICASTES1B_vS1C_EENS_8epilogue10collective18CollectiveEpilogueINS1F_23Sm100TmaWarpSpecializedILi4ELi2ELi32ELb1ELb0EEEJSI_NS5_IJNST_ISF_SC_EES1K_EEESJ_SK_SJ_SK_NS1F_6fusion15FusionCallbacksIS1J_NS1M_17LinearCombinationISJ_fSJ_fLNS_15FloatRoundStyleE2EEESI_S1L_JEEENS4_5SM1004TMEM4LOAD26SM100_TMEM_LOAD_16dp256b8xES11_NS12_INS13_ILi3ELi4ELi3EEES16_NST_INS5_IJS17_SF_EEENS5_IJSF_SC_EEEEEEENS4_17SM75_U32x4_LDSM_NENS4_14SM90_TMA_STOREES20_NS4_17SM90_U32x4_STSM_NENS4_39AutoVectorizingCopyWithAssumedAlignmentILi128EEEEEEvvEEEEvNT_6ParamsE,"a",@progbits
	.sectionflags	@""
	.align	4
.nv.constant0._ZN7cutlass13device_kernelINS_4gemm6kernel13GemmUniversalIN4cute5tupleIJiiiiEEENS1_10collective13CollectiveMmaINS1_35MainloopSm100TmaUmmaWarpSpecializedILi9ELi2ELi4ENS5_IJNS4_1CILi4EEENSA_ILi1EEESC_EEEEENS5_IJNSA_ILi64EEENSA_ILi256EEENSA_ILi32EEEEEENS_10bfloat16_tENS5_IJlSC_lEEESJ_SK_NS4_8TiledMMAINS4_8MMA_AtomIJNS4_20SM100_MMA_F16BF16_SSISJ_SJ_fLi64ELi256ELNS4_4UMMA5MajorE0ELSP_0ELNSO_7ScaleInE0ELSQ_0EEEEEENS4_6LayoutINS5_IJSC_SC_SC_EEENS5_IJNSA_ILi0EEESV_SV_EEEEENS5_IJNS4_10UnderscoreESY_SY_EEEEENS4_13SM90_TMA_LOADENS4_14ComposedLayoutINS4_7SwizzleILi2ELi4ELi3EEENS4_18smem_ptr_flag_bitsILi16EEENST_INS5_IJNSA_ILi8EEESH_EEENS5_IJSH_SC_EEEEEEEvNS4_8identityENS4_23SM90_TMA_LOAD_MULTICASTES1B_vS1C_EENS_8epilogue10collective18CollectiveEpilogueINS1F_23Sm100TmaWarpSpecializedILi4ELi2ELi32ELb1ELb0EEEJSI_NS5_IJNST_ISF_SC_EES1K_EEESJ_SK_SJ_SK_NS1F_6fusion15FusionCallbacksIS1J_NS1M_17LinearCombinationISJ_fSJ_fLNS_15FloatRoundStyleE2EEESI_S1L_JEEENS4_5SM1004TMEM4LOAD26SM100_TMEM_LOAD_16dp256b8xES11_NS12_INS13_ILi3ELi4ELi3EEES16_NST_INS5_IJS17_SF_EEENS5_IJSF_SC_EEEEEEENS4_17SM75_U32x4_LDSM_NENS4_14SM90_TMA_STOREES20_NS4_17SM90_U32x4_STSM_NENS4_39AutoVectorizingCopyWithAssumedAlignmentILi128EEEEEEvvEEEEvNT_6ParamsE:
	.zero		2944


//--------------------- SYMBOLS --------------------------

	.type		.nv.reservedSmem.offset0,@object
	.size		.nv.reservedSmem.offset0,0x4
	.type		.nv.reservedSmem.cap,@object
	.size		.nv.reservedSmem.cap,0x4
	.type		__assertfail,@function
